	.target	sm_100a

	.elftype	@"ET_EXEC"


//--------------------- .note.nv.tkinfo           --------------------------
	.section	.note.nv.tkinfo,"",@"SHT_NOTE"
	.sectionflags	@"SHF_NOTE_NV_TKINFO"
	.tkinfo
        /*0018*/ 	.word	0x00000002
        /*0030*/ 	.string	""
        /*0030*/ 	.string	"ptxas"
        /*0030*/ 	.string	"Cuda compilation tools, release 13.0, V13.0.88"
        /*0030*/ 	.string	"Build cuda_13.0.r13.0/compiler.36424714_0"
        /*0030*/ 	.string	"-arch sm_100a -m 64 "



//--------------------- .note.nv.cuinfo           --------------------------
	.section	.note.nv.cuinfo,"",@"SHT_NOTE"
	.sectionflags	@"SHF_NOTE_NV_CUINFO"
        /*0018*/ 	.short	0x0002
        /*001a*/ 	.short	0x0064
        /*001c*/ 	.short	0x0082
	.zero		2


//--------------------- .nv.info                  --------------------------
	.section	.nv.info,"",@"SHT_CUDA_INFO"
	.align	4


	//----- nvinfo : EIATTR_REGCOUNT
	.align		4
        /*0000*/ 	.byte	0x04, 0x2f
        /*0002*/ 	.short	(.L_19 - .L_18)
	.align		4
.L_18:
        /*0004*/ 	.word	index@(_ZN7cutlass13device_kernelINS_4gemm6kernel13GemmUniversalIN4cute5tupleIJiiiiEEENS1_10collective13CollectiveMmaINS1_35MainloopSm100TmaUmmaWarpSpecializedILi17ELi2ELi4ENS5_IJNS4_1CILi2EEENSA_ILi4EEENSA_ILi1EEEEEEEENS5_IJNSA_ILi128EEENSA_ILi64EEESH_EEENS_6half_tENS5_IJlSD_lEEESJ_SK_NS4_8TiledMMAINS4_8MMA_AtomIJNS4_26SM100_MMA_F16BF16_2x1SM_SSISJ_SJ_fLi128ELi64ELNS4_4UMMA5MajorE0ELSP_0ELNSO_7ScaleInE0ELSQ_0EEEEEENS4_6LayoutINS5_IJSD_SD_SD_EEENS5_IJNSA_ILi0EEESV_SV_EEEEENS5_IJNS4_10UnderscoreESY_SY_EEEEENS4_28SM100_TMA_2SM_LOAD_MULTICASTENS4_14ComposedLayoutINS4_7SwizzleILi3ELi4ELi3EEENS4_18smem_ptr_flag_bitsILi16EEENST_INS5_IJNSA_ILi8EEESH_EEENS5_IJSH_SD_EEEEEEEvNS4_8identityENS4_18SM100_TMA_2SM_LOADES1B_vS1C_EENS_8epilogue10collective18CollectiveEpilogueINS1F_23Sm100TmaWarpSpecializedILi3ELi2ELi16ELb1ELb0EEEJNS5_IJSH_SH_SH_EEENS5_IJNST_ISH_SD_EENST_INS5_IJNSA_ILi16EEESB_EEENS5_IJSD_NSA_ILi32EEEEEEEEEEESJ_SK_SJ_SK_NS1F_6fusion15FusionCallbacksIS1J_NS1S_17LinearCombinationISJ_fSJ_fLNS_15FloatRoundStyleE2EEES1K_S1R_JEEENS4_5SM1004TMEM4LOAD26SM100_TMEM_LOAD_32dp32b16xENS4_13SM90_TMA_LOADENS12_INS13_ILi1ELi4ELi3EEES16_NST_INS5_IJS17_S1M_EEENS5_IJS1M_SD_EEEEEEENS4_39AutoVectorizingCopyWithAssumedAlignmentILi128EEENS4_14SM90_TMA_STOREES27_S29_S29_EEEvvEEEEvNT_6ParamsE)
        /*0008*/ 	.word	0x00000047


	//----- nvinfo : EIATTR_FRAME_SIZE
	.align		4
.L_19:
        /*000c*/ 	.byte	0x04, 0x11
        /*000e*/ 	.short	(.L_21 - .L_20)
	.align		4
.L_20:
        /*0010*/ 	.word	index@($__internal_2_$__cuda_sm10x_tcgen05_guardrail_trap_unallocated_columns_being_dealloced)
        /*0014*/ 	.word	0x00000000


	//----- nvinfo : EIATTR_FRAME_SIZE
	.align		4
.L_21:
        /*0018*/ 	.byte	0x04, 0x11
        /*001a*/ 	.short	(.L_23 - .L_22)
	.align		4
.L_22:
        /*001c*/ 	.word	index@($__internal_1_$__cuda_sm10x_tcgen05_guardrail_trap_phase_invalid_during_alloc)
        /*0020*/ 	.word	0x00000000


	//----- nvinfo : EIATTR_FRAME_SIZE
	.align		4
.L_23:
        /*0024*/ 	.byte	0x04, 0x11
        /*0026*/ 	.short	(.L_25 - .L_24)
	.align		4
.L_24:
        /*0028*/ 	.word	index@($__internal_0_$__cuda_sm10x_tcgen05_guardrail_trap_col_being_dealloced_not_returned_by_alloc)
        /*002c*/ 	.word	0x00000000


	//----- nvinfo : EIATTR_FRAME_SIZE
	.align		4
.L_25:
        /*0030*/ 	.byte	0x04, 0x11
        /*0032*/ 	.short	(.L_27 - .L_26)
	.align		4
.L_26:
        /*0034*/ 	.word	index@(_ZN7cutlass13device_kernelINS_4gemm6kernel13GemmUniversalIN4cute5tupleIJiiiiEEENS1_10collective13CollectiveMmaINS1_35MainloopSm100TmaUmmaWarpSpecializedILi17ELi2ELi4ENS5_IJNS4_1CILi2EEENSA_ILi4EEENSA_ILi1EEEEEEEENS5_IJNSA_ILi128EEENSA_ILi64EEESH_EEENS_6half_tENS5_IJlSD_lEEESJ_SK_NS4_8TiledMMAINS4_8MMA_AtomIJNS4_26SM100_MMA_F16BF16_2x1SM_SSISJ_SJ_fLi128ELi64ELNS4_4UMMA5MajorE0ELSP_0ELNSO_7ScaleInE0ELSQ_0EEEEEENS4_6LayoutINS5_IJSD_SD_SD_EEENS5_IJNSA_ILi0EEESV_SV_EEEEENS5_IJNS4_10UnderscoreESY_SY_EEEEENS4_28SM100_TMA_2SM_LOAD_MULTICASTENS4_14ComposedLayoutINS4_7SwizzleILi3ELi4ELi3EEENS4_18smem_ptr_flag_bitsILi16EEENST_INS5_IJNSA_ILi8EEESH_EEENS5_IJSH_SD_EEEEEEEvNS4_8identityENS4_18SM100_TMA_2SM_LOADES1B_vS1C_EENS_8epilogue10collective18CollectiveEpilogueINS1F_23Sm100TmaWarpSpecializedILi3ELi2ELi16ELb1ELb0EEEJNS5_IJSH_SH_SH_EEENS5_IJNST_ISH_SD_EENST_INS5_IJNSA_ILi16EEESB_EEENS5_IJSD_NSA_ILi32EEEEEEEEEEESJ_SK_SJ_SK_NS1F_6fusion15FusionCallbacksIS1J_NS1S_17LinearCombinationISJ_fSJ_fLNS_15FloatRoundStyleE2EEES1K_S1R_JEEENS4_5SM1004TMEM4LOAD26SM100_TMEM_LOAD_32dp32b16xENS4_13SM90_TMA_LOADENS12_INS13_ILi1ELi4ELi3EEES16_NST_INS5_IJS17_S1M_EEENS5_IJS1M_SD_EEEEEEENS4_39AutoVectorizingCopyWithAssumedAlignmentILi128EEENS4_14SM90_TMA_STOREES27_S29_S29_EEEvvEEEEvNT_6ParamsE)
        /*0038*/ 	.word	0x00000000


	//----- nvinfo : EIATTR_MIN_STACK_SIZE
	.align		4
.L_27:
        /*003c*/ 	.byte	0x04, 0x12
        /*003e*/ 	.short	(.L_29 - .L_28)
	.align		4
.L_28:
        /*0040*/ 	.word	index@(_ZN7cutlass13device_kernelINS_4gemm6kernel13GemmUniversalIN4cute5tupleIJiiiiEEENS1_10collective13CollectiveMmaINS1_35MainloopSm100TmaUmmaWarpSpecializedILi17ELi2ELi4ENS5_IJNS4_1CILi2EEENSA_ILi4EEENSA_ILi1EEEEEEEENS5_IJNSA_ILi128EEENSA_ILi64EEESH_EEENS_6half_tENS5_IJlSD_lEEESJ_SK_NS4_8TiledMMAINS4_8MMA_AtomIJNS4_26SM100_MMA_F16BF16_2x1SM_SSISJ_SJ_fLi128ELi64ELNS4_4UMMA5MajorE0ELSP_0ELNSO_7ScaleInE0ELSQ_0EEEEEENS4_6LayoutINS5_IJSD_SD_SD_EEENS5_IJNSA_ILi0EEESV_SV_EEEEENS5_IJNS4_10UnderscoreESY_SY_EEEEENS4_28SM100_TMA_2SM_LOAD_MULTICASTENS4_14ComposedLayoutINS4_7SwizzleILi3ELi4ELi3EEENS4_18smem_ptr_flag_bitsILi16EEENST_INS5_IJNSA_ILi8EEESH_EEENS5_IJSH_SD_EEEEEEEvNS4_8identityENS4_18SM100_TMA_2SM_LOADES1B_vS1C_EENS_8epilogue10collective18CollectiveEpilogueINS1F_23Sm100TmaWarpSpecializedILi3ELi2ELi16ELb1ELb0EEEJNS5_IJSH_SH_SH_EEENS5_IJNST_ISH_SD_EENST_INS5_IJNSA_ILi16EEESB_EEENS5_IJSD_NSA_ILi32EEEEEEEEEEESJ_SK_SJ_SK_NS1F_6fusion15FusionCallbacksIS1J_NS1S_17LinearCombinationISJ_fSJ_fLNS_15FloatRoundStyleE2EEES1K_S1R_JEEENS4_5SM1004TMEM4LOAD26SM100_TMEM_LOAD_32dp32b16xENS4_13SM90_TMA_LOADENS12_INS13_ILi1ELi4ELi3EEES16_NST_INS5_IJS17_S1M_EEENS5_IJS1M_SD_EEEEEEENS4_39AutoVectorizingCopyWithAssumedAlignmentILi128EEENS4_14SM90_TMA_STOREES27_S29_S29_EEEvvEEEEvNT_6ParamsE)
        /*0044*/ 	.word	0x00000000
.L_29:


//--------------------- .nv.compat                --------------------------
	.section	.nv.compat,"",@"SHT_CUDA_COMPAT_INFO"
	.align	4
        /*0000*/ 	.byte	0x02, 0x09, 0x01, 0x00, 0x02, 0x02, 0x02, 0x00, 0x02, 0x05, 0x05, 0x00, 0x03, 0x07, 0x01, 0x01
        /*0010*/ 	.byte	0x02, 0x03, 0x01, 0x00, 0x02, 0x06, 0x01, 0x00, 0x04, 0x0b, 0x08, 0x00, 0x09, 0x00, 0x00, 0x00
        /*0020*/ 	.byte	0x00, 0x00, 0x00, 0x00


//--------------------- .nv.info._ZN7cutlass13device_kernelINS_4gemm6kernel13GemmUniversalIN4cute5tupleIJiiiiEEENS1_10collective13CollectiveMmaINS1_35MainloopSm100TmaUmmaWarpSpecializedILi17ELi2ELi4ENS5_IJNS4_1CILi2EEENSA_ILi4EEENSA_ILi1EEEEEEEENS5_IJNSA_ILi128EEENSA_ILi64EEESH_EEENS_6half_tENS5_IJlSD_lEEESJ_SK_NS4_8TiledMMAINS4_8MMA_AtomIJNS4_26SM100_MMA_F16BF16_2x1SM_SSISJ_SJ_fLi128ELi64ELNS4_4UMMA5MajorE0ELSP_0ELNSO_7ScaleInE0ELSQ_0EEEEEENS4_6LayoutINS5_IJSD_SD_SD_EEENS5_IJNSA_ILi0EEESV_SV_EEEEENS5_IJNS4_10UnderscoreESY_SY_EEEEENS4_28SM100_TMA_2SM_LOAD_MULTICASTENS4_14ComposedLayoutINS4_7SwizzleILi3ELi4ELi3EEENS4_18smem_ptr_flag_bitsILi16EEENST_INS5_IJNSA_ILi8EEESH_EEENS5_IJSH_SD_EEEEEEEvNS4_8identityENS4_18SM100_TMA_2SM_LOADES1B_vS1C_EENS_8epilogue10collective18CollectiveEpilogueINS1F_23Sm100TmaWarpSpecializedILi3ELi2ELi16ELb1ELb0EEEJNS5_IJSH_SH_SH_EEENS5_IJNST_ISH_SD_EENST_INS5_IJNSA_ILi16EEESB_EEENS5_IJSD_NSA_ILi32EEEEEEEEEEESJ_SK_SJ_SK_NS1F_6fusion15FusionCallbacksIS1J_NS1S_17LinearCombinationISJ_fSJ_fLNS_15FloatRoundStyleE2EEES1K_S1R_JEEENS4_5SM1004TMEM4LOAD26SM100_TMEM_LOAD_32dp32b16xENS4_13SM90_TMA_LOADENS12_INS13_ILi1ELi4ELi3EEES16_NST_INS5_IJS17_S1M_EEENS5_IJS1M_SD_EEEEEEENS4_39AutoVectorizingCopyWithAssumedAlignmentILi128EEENS4_14SM90_TMA_STOREES27_S29_S29_EEEvvEEEEvNT_6ParamsE --------------------------
	.section	.nv.info._ZN7cutlass13device_kernelINS_4gemm6kernel13GemmUniversalIN4cute5tupleIJiiiiEEENS1_10collective13CollectiveMmaINS1_35MainloopSm100TmaUmmaWarpSpecializedILi17ELi2ELi4ENS5_IJNS4_1CILi2EEENSA_ILi4EEENSA_ILi1EEEEEEEENS5_IJNSA_ILi128EEENSA_ILi64EEESH_EEENS_6half_tENS5_IJlSD_lEEESJ_SK_NS4_8TiledMMAINS4_8MMA_AtomIJNS4_26SM100_MMA_F16BF16_2x1SM_SSISJ_SJ_fLi128ELi64ELNS4_4UMMA5MajorE0ELSP_0ELNSO_7ScaleInE0ELSQ_0EEEEEENS4_6LayoutINS5_IJSD_SD_SD_EEENS5_IJNSA_ILi0EEESV_SV_EEEEENS5_IJNS4_10UnderscoreESY_SY_EEEEENS4_28SM100_TMA_2SM_LOAD_MULTICASTENS4_14ComposedLayoutINS4_7SwizzleILi3ELi4ELi3EEENS4_18smem_ptr_flag_bitsILi16EEENST_INS5_IJNSA_ILi8EEESH_EEENS5_IJSH_SD_EEEEEEEvNS4_8identityENS4_18SM100_TMA_2SM_LOADES1B_vS1C_EENS_8epilogue10collective18CollectiveEpilogueINS1F_23Sm100TmaWarpSpecializedILi3ELi2ELi16ELb1ELb0EEEJNS5_IJSH_SH_SH_EEENS5_IJNST_ISH_SD_EENST_INS5_IJNSA_ILi16EEESB_EEENS5_IJSD_NSA_ILi32EEEEEEEEEEESJ_SK_SJ_SK_NS1F_6fusion15FusionCallbacksIS1J_NS1S_17LinearCombinationISJ_fSJ_fLNS_15FloatRoundStyleE2EEES1K_S1R_JEEENS4_5SM1004TMEM4LOAD26SM100_TMEM_LOAD_32dp32b16xENS4_13SM90_TMA_LOADENS12_INS13_ILi1ELi4ELi3EEES16_NST_INS5_IJS17_S1M_EEENS5_IJS1M_SD_EEEEEEENS4_39AutoVectorizingCopyWithAssumedAlignmentILi128EEENS4_14SM90_TMA_STOREES27_S29_S29_EEEvvEEEEvNT_6ParamsE,"",@"SHT_CUDA_INFO"
	.sectionflags	@""
	.align	4


	//----- nvinfo : EIATTR_CUDA_API_VERSION
	.align		4
        /*0000*/ 	.byte	0x04, 0x37
        /*0002*/ 	.short	(.L_31 - .L_30)
.L_30:
        /*0004*/ 	.word	0x00000082


	//----- nvinfo : EIATTR_KPARAM_INFO
	.align		4
.L_31:
        /*0008*/ 	.byte	0x04, 0x17
        /*000a*/ 	.short	(.L_33 - .L_32)
.L_32:
        /*000c*/ 	.word	0x00000000
        /*0010*/ 	.short	0x0000
        /*0012*/ 	.short	0x0000
        /*0014*/ 	.byte	0x00, 0xf0, 0x01, 0x20


	//----- nvinfo : EIATTR_AT_ENTRY_FRAGMENTS
	.align		4
.L_33:
        /*0018*/ 	.byte	0x04, 0x4f
        /*001a*/ 	.short	(.L_35 - .L_34)


	//   ....[0]....
.L_34:
        /*001c*/ 	.word	0x00000007


	//----- nvinfo : EIATTR_RESERVED_SMEM_USED
	.align		4
.L_35:
        /*0020*/ 	.byte	0x01, 0x41
	.zero		2


	//----- nvinfo : EIATTR_SPARSE_MMA_MASK
	.align		4
        /*0024*/ 	.byte	0x03, 0x50
        /*0026*/ 	.short	0x0000


	//----- nvinfo : EIATTR_TCGEN05_2CTA_USED
	.align		4
        /*0028*/ 	.byte	0x01, 0x52
	.zero		2


	//----- nvinfo : EIATTR_MAXREG_COUNT
	.align		4
        /*002c*/ 	.byte	0x03, 0x1b
        /*002e*/ 	.short	0x00ff


	//----- nvinfo : EIATTR_NUM_BARRIERS
	.align		4
        /*0030*/ 	.byte	0x02, 0x4c
        /*0032*/ 	.byte	0x07
	.zero		1


	//----- nvinfo : EIATTR_EXTERNS
	.align		4
        /*0034*/ 	.byte	0x04, 0x0f
        /*0036*/ 	.short	(.L_37 - .L_36)


	//   ....[0]....
	.align		4
.L_36:
        /*0038*/ 	.word	index@(__assertfail)


	//----- nvinfo : EIATTR_MERCURY_ISA_VERSION
	.align		4
.L_37:
        /*003c*/ 	.byte	0x03, 0x5f
        /*003e*/ 	.short	0x0101


	//----- nvinfo : EIATTR_INT_WARP_WIDE_INSTR_OFFSETS
	.align		4
        /*0040*/ 	.byte	0x04, 0x31
        /*0042*/ 	.short	(.L_39 - .L_38)


	//   ....[0]....
.L_38:
        /*0044*/ 	.word	0x00000f80


	//   ....[1]....
        /*0048*/ 	.word	0x00001030


	//   ....[2]....
        /*004c*/ 	.word	0x00004d20


	//   ....[3]....
        /*0050*/ 	.word	0x00004d50


	//   ....[4]....
        /*0054*/ 	.word	0x00004d70


	//   ....[5]....
        /*0058*/ 	.word	0x00005930


	//   ....[6]....
        /*005c*/ 	.word	0x000059f0


	//   ....[7]....
        /*0060*/ 	.word	0x00005a60


	//   ....[8]....
        /*0064*/ 	.word	0x00005b90


	//   ....[9]....
        /*0068*/ 	.word	0x00005ca0


	//   ....[10]....
        /*006c*/ 	.word	0x00005ce0


	//----- nvinfo : EIATTR_COOP_GROUP_MASK_REGIDS
	.align		4
.L_39:
        /*0070*/ 	.byte	0x04, 0x29
        /*0072*/ 	.short	(.L_41 - .L_40)


	//   ....[0]....
.L_40:
        /*0074*/ 	.word	0xffffffff


	//   ....[1]....
        /*0078*/ 	.word	0xffffffff


	//   ....[2]....
        /*007c*/ 	.word	0xffffffff


	//   ....[3]....
        /*0080*/ 	.word	0xffffffff


	//   ....[4]....
        /*0084*/ 	.word	0xffffffff


	//   ....[5]....
        /*0088*/ 	.word	0xffffffff


	//   ....[6]....
        /*008c*/ 	.word	0xffffffff


	//   ....[7]....
        /*0090*/ 	.word	0xffffffff


	//   ....[8]....
        /*0094*/ 	.word	0xffffffff


	//   ....[9]....
        /*0098*/ 	.word	0xffffffff


	//   ....[10]....
        /*009c*/ 	.word	0xffffffff


	//   ....[11]....
        /*00a0*/ 	.word	0xffffffff


	//   ....[12]....
        /*00a4*/ 	.word	0xffffffff


	//   ....[13]....
        /*00a8*/ 	.word	0xffffffff


	//----- nvinfo : EIATTR_COOP_GROUP_INSTR_OFFSETS
	.align		4
.L_41:
        /*00ac*/ 	.byte	0x04, 0x28
        /*00ae*/ 	.short	(.L_43 - .L_42)


	//   ....[0]....
.L_42:
        /*00b0*/ 	.word	0x000000b0


	//   ....[1]....
        /*00b4*/ 	.word	0x00000510


	//   ....[2]....
        /*00b8*/ 	.word	0x000008b0


	//   ....[3]....
        /*00bc*/ 	.word	0x00000a30


	//   ....[4]....
        /*00c0*/ 	.word	0x00000b30


	//   ....[5]....
        /*00c4*/ 	.word	0x00000ca0


	//   ....[6]....
        /*00c8*/ 	.word	0x00000e40


	//   ....[7]....
        /*00cc*/ 	.word	0x000010a0


	//   ....[8]....
        /*00d0*/ 	.word	0x000024c0


	//   ....[9]....
        /*00d4*/ 	.word	0x00003b00


	//   ....[10]....
        /*00d8*/ 	.word	0x00003fd0


	//   ....[11]....
        /*00dc*/ 	.word	0x00004000


	//   ....[12]....
        /*00e0*/ 	.word	0x00004c20


	//   ....[13]....
        /*00e4*/ 	.word	0x00004e30


	//----- nvinfo : EIATTR_VRC_CTA_INIT_COUNT
	.align		4
.L_43:
        /*00e8*/ 	.byte	0x02, 0x4a
        /*00ea*/ 	.byte	0x80
	.zero		1


	//----- nvinfo : EIATTR_SYSCALL_OFFSETS
	.align		4
        /*00ec*/ 	.byte	0x04, 0x46
        /*00ee*/ 	.short	(.L_45 - .L_44)


	//   ....[0]....
.L_44:
        /*00f0*/ 	.word	0x000069b0


	//   ....[1]....
        /*00f4*/ 	.word	0x00006aa0


	//   ....[2]....
        /*00f8*/ 	.word	0x00007250


	//   ....[3]....
        /*00fc*/ 	.word	0x00007be0


	//----- nvinfo : EIATTR_MBARRIER_INSTR_OFFSETS
	.align		4
.L_45:
        /*0100*/ 	.byte	0x04, 0x39
        /*0102*/ 	.short	(.L_47 - .L_46)


	//   ....[0]....
.L_46:
        /*0104*/ 	.word	0x00000670
        /*0108*/ 	.word	0x000000ff
        /*010c*/ 	.word	0x00000000
        /*0110*/ 	.short	0x0100
        /*0112*/ 	.byte	0x04
	.zero		1


	//   ....[1]....
        /*0114*/ 	.word	0x00000680
        /*0118*/ 	.word	0x000000ff
        /*011c*/ 	.word	0x00000088
        /*0120*/ 	.short	0x0100
        /*0122*/ 	.byte	0x04
	.zero		1


	//   ....[2]....
        /*0124*/ 	.word	0x00000690
        /*0128*/ 	.word	0x000000ff
        /*012c*/ 	.word	0x00000008
        /*0130*/ 	.short	0x0100
        /*0132*/ 	.byte	0x04
	.zero		1


	//   ....[3]....
        /*0134*/ 	.word	0x000006a0
        /*0138*/ 	.word	0x000000ff
        /*013c*/ 	.word	0x00000090
        /*0140*/ 	.short	0x0100
        /*0142*/ 	.byte	0x04
	.zero		1


	//   ....[4]....
        /*0144*/ 	.word	0x000006b0
        /*0148*/ 	.word	0x000000ff
        /*014c*/ 	.word	0x00000010
        /*0150*/ 	.short	0x0100
        /*0152*/ 	.byte	0x04
	.zero		1


	//   ....[5]....
        /*0154*/ 	.word	0x000006c0
        /*0158*/ 	.word	0x000000ff
        /*015c*/ 	.word	0x00000098
        /*0160*/ 	.short	0x0100
        /*0162*/ 	.byte	0x04
	.zero		1


	//   ....[6]....
        /*0164*/ 	.word	0x000006d0
        /*0168*/ 	.word	0x000000ff
        /*016c*/ 	.word	0x00000018
        /*0170*/ 	.short	0x0100
        /*0172*/ 	.byte	0x04
	.zero		1


	//   ....[7]....
        /*0174*/ 	.word	0x000006e0
        /*0178*/ 	.word	0x000000ff
        /*017c*/ 	.word	0x000000a0
        /*0180*/ 	.short	0x0100
        /*0182*/ 	.byte	0x04
	.zero		1


	//   ....[8]....
        /*0184*/ 	.word	0x000006f0
        /*0188*/ 	.word	0x000000ff
        /*018c*/ 	.word	0x00000020
        /*0190*/ 	.short	0x0100
        /*0192*/ 	.byte	0x04
	.zero		1


	//   ....[9]....
        /*0194*/ 	.word	0x00000700
        /*0198*/ 	.word	0x000000ff
        /*019c*/ 	.word	0x000000a8
        /*01a0*/ 	.short	0x0100
        /*01a2*/ 	.byte	0x04
	.zero		1


	//   ....[10]....
        /*01a4*/ 	.word	0x00000710
        /*01a8*/ 	.word	0x000000ff
        /*01ac*/ 	.word	0x00000028
        /*01b0*/ 	.short	0x0100
        /*01b2*/ 	.byte	0x04
	.zero		1


	//   ....[11]....
        /*01b4*/ 	.word	0x00000720
        /*01b8*/ 	.word	0x000000ff
        /*01bc*/ 	.word	0x000000b0
        /*01c0*/ 	.short	0x0100
        /*01c2*/ 	.byte	0x04
	.zero		1


	//   ....[12]....
        /*01c4*/ 	.word	0x00000730
        /*01c8*/ 	.word	0x000000ff
        /*01cc*/ 	.word	0x00000030
        /*01d0*/ 	.short	0x0100
        /*01d2*/ 	.byte	0x04
	.zero		1


	//   ....[13]....
        /*01d4*/ 	.word	0x00000740
        /*01d8*/ 	.word	0x000000ff
        /*01dc*/ 	.word	0x000000b8
        /*01e0*/ 	.short	0x0100
        /*01e2*/ 	.byte	0x04
	.zero		1


	//   ....[14]....
        /*01e4*/ 	.word	0x00000750
        /*01e8*/ 	.word	0x000000ff
        /*01ec*/ 	.word	0x00000038
        /*01f0*/ 	.short	0x0100
        /*01f2*/ 	.byte	0x04
	.zero		1


	//   ....[15]....
        /*01f4*/ 	.word	0x00000760
        /*01f8*/ 	.word	0x000000ff
        /*01fc*/ 	.word	0x000000c0
        /*0200*/ 	.short	0x0100
        /*0202*/ 	.byte	0x04
	.zero		1


	//   ....[16]....
        /*0204*/ 	.word	0x00000770
        /*0208*/ 	.word	0x000000ff
        /*020c*/ 	.word	0x00000040
        /*0210*/ 	.short	0x0100
        /*0212*/ 	.byte	0x04
	.zero		1


	//   ....[17]....
        /*0214*/ 	.word	0x00000780
        /*0218*/ 	.word	0x000000ff
        /*021c*/ 	.word	0x000000c8
        /*0220*/ 	.short	0x0100
        /*0222*/ 	.byte	0x04
	.zero		1


	//   ....[18]....
        /*0224*/ 	.word	0x00000790
        /*0228*/ 	.word	0x000000ff
        /*022c*/ 	.word	0x00000048
        /*0230*/ 	.short	0x0100
        /*0232*/ 	.byte	0x04
	.zero		1


	//   ....[19]....
        /*0234*/ 	.word	0x000007a0
        /*0238*/ 	.word	0x000000ff
        /*023c*/ 	.word	0x000000d0
        /*0240*/ 	.short	0x0100
        /*0242*/ 	.byte	0x04
	.zero		1


	//   ....[20]....
        /*0244*/ 	.word	0x000007b0
        /*0248*/ 	.word	0x000000ff
        /*024c*/ 	.word	0x00000050
        /*0250*/ 	.short	0x0100
        /*0252*/ 	.byte	0x04
	.zero		1


	//   ....[21]....
        /*0254*/ 	.word	0x000007c0
        /*0258*/ 	.word	0x000000ff
        /*025c*/ 	.word	0x000000d8
        /*0260*/ 	.short	0x0100
        /*0262*/ 	.byte	0x04
	.zero		1


	//   ....[22]....
        /*0264*/ 	.word	0x000007d0
        /*0268*/ 	.word	0x000000ff
        /*026c*/ 	.word	0x00000058
        /*0270*/ 	.short	0x0100
        /*0272*/ 	.byte	0x04
	.zero		1


	//   ....[23]....
        /*0274*/ 	.word	0x000007e0
        /*0278*/ 	.word	0x000000ff
        /*027c*/ 	.word	0x000000e0
        /*0280*/ 	.short	0x0100
        /*0282*/ 	.byte	0x04
	.zero		1


	//   ....[24]....
        /*0284*/ 	.word	0x000007f0
        /*0288*/ 	.word	0x000000ff
        /*028c*/ 	.word	0x00000060
        /*0290*/ 	.short	0x0100
        /*0292*/ 	.byte	0x04
	.zero		1


	//   ....[25]....
        /*0294*/ 	.word	0x00000800
        /*0298*/ 	.word	0x000000ff
        /*029c*/ 	.word	0x000000e8
        /*02a0*/ 	.short	0x0100
        /*02a2*/ 	.byte	0x04
	.zero		1


	//   ....[26]....
        /*02a4*/ 	.word	0x00000810
        /*02a8*/ 	.word	0x000000ff
        /*02ac*/ 	.word	0x00000068
        /*02b0*/ 	.short	0x0100
        /*02b2*/ 	.byte	0x04
	.zero		1


	//   ....[27]....
        /*02b4*/ 	.word	0x00000820
        /*02b8*/ 	.word	0x000000ff
        /*02bc*/ 	.word	0x000000f0
        /*02c0*/ 	.short	0x0100
        /*02c2*/ 	.byte	0x04
	.zero		1


	//   ....[28]....
        /*02c4*/ 	.word	0x00000830
        /*02c8*/ 	.word	0x000000ff
        /*02cc*/ 	.word	0x00000070
        /*02d0*/ 	.short	0x0100
        /*02d2*/ 	.byte	0x04
	.zero		1


	//   ....[29]....
        /*02d4*/ 	.word	0x00000840
        /*02d8*/ 	.word	0x000000ff
        /*02dc*/ 	.word	0x000000f8
        /*02e0*/ 	.short	0x0100
        /*02e2*/ 	.byte	0x04
	.zero		1


	//   ....[30]....
        /*02e4*/ 	.word	0x00000850
        /*02e8*/ 	.word	0x000000ff
        /*02ec*/ 	.word	0x00000078
        /*02f0*/ 	.short	0x0100
        /*02f2*/ 	.byte	0x04
	.zero		1


	//   ....[31]....
        /*02f4*/ 	.word	0x00000860
        /*02f8*/ 	.word	0x000000ff
        /*02fc*/ 	.word	0x00000100
        /*0300*/ 	.short	0x0100
        /*0302*/ 	.byte	0x04
	.zero		1


	//   ....[32]....
        /*0304*/ 	.word	0x00000870
        /*0308*/ 	.word	0x000000ff
        /*030c*/ 	.word	0x00000080
        /*0310*/ 	.short	0x0100
        /*0312*/ 	.byte	0x04
	.zero		1


	//   ....[33]....
        /*0314*/ 	.word	0x00000880
        /*0318*/ 	.word	0x000000ff
        /*031c*/ 	.word	0x00000108
        /*0320*/ 	.short	0x0100
        /*0322*/ 	.byte	0x04
	.zero		1


	//   ....[34]....
        /*0324*/ 	.word	0x000009c0
        /*0328*/ 	.word	0x000000ff
        /*032c*/ 	.word	0x00000110
        /*0330*/ 	.short	0x0100
        /*0332*/ 	.byte	0x04
	.zero		1


	//   ....[35]....
        /*0334*/ 	.word	0x000009d0
        /*0338*/ 	.word	0x000000ff
        /*033c*/ 	.word	0x00000128
        /*0340*/ 	.short	0x0100
        /*0342*/ 	.byte	0x04
	.zero		1


	//   ....[36]....
        /*0344*/ 	.word	0x000009e0
        /*0348*/ 	.word	0x000000ff
        /*034c*/ 	.word	0x00000118
        /*0350*/ 	.short	0x0100
        /*0352*/ 	.byte	0x04
	.zero		1


	//   ....[37]....
        /*0354*/ 	.word	0x000009f0
        /*0358*/ 	.word	0x000000ff
        /*035c*/ 	.word	0x00000130
        /*0360*/ 	.short	0x0100
        /*0362*/ 	.byte	0x04
	.zero		1


	//   ....[38]....
        /*0364*/ 	.word	0x00000a00
        /*0368*/ 	.word	0x000000ff
        /*036c*/ 	.word	0x00000120
        /*0370*/ 	.short	0x0100
        /*0372*/ 	.byte	0x04
	.zero		1


	//   ....[39]....
        /*0374*/ 	.word	0x00000a10
        /*0378*/ 	.word	0x000000ff
        /*037c*/ 	.word	0x00000138
        /*0380*/ 	.short	0x0100
        /*0382*/ 	.byte	0x04
	.zero		1


	//   ....[40]....
        /*0384*/ 	.word	0x00000b00
        /*0388*/ 	.word	0x000000ff
        /*038c*/ 	.word	0x00000140
        /*0390*/ 	.short	0x0100
        /*0392*/ 	.byte	0x06
	.zero		1


	//   ....[41]....
        /*0394*/ 	.word	0x00000b10
        /*0398*/ 	.word	0x000000ff
        /*039c*/ 	.word	0x00000148
        /*03a0*/ 	.short	0x0100
        /*03a2*/ 	.byte	0x06
	.zero		1


	//   ....[42]....
        /*03a4*/ 	.word	0x00000c50
        /*03a8*/ 	.word	0x000000ff
        /*03ac*/ 	.word	0x00000150
        /*03b0*/ 	.short	0x0100
        /*03b2*/ 	.byte	0x06
	.zero		1


	//   ....[43]....
        /*03b4*/ 	.word	0x00000c60
        /*03b8*/ 	.word	0x000000ff
        /*03bc*/ 	.word	0x00000160
        /*03c0*/ 	.short	0x0100
        /*03c2*/ 	.byte	0x06
	.zero		1


	//   ....[44]....
        /*03c4*/ 	.word	0x00000c70
        /*03c8*/ 	.word	0x000000ff
        /*03cc*/ 	.word	0x00000158
        /*03d0*/ 	.short	0x0100
        /*03d2*/ 	.byte	0x06
	.zero		1


	//   ....[45]....
        /*03d4*/ 	.word	0x00000c80
        /*03d8*/ 	.word	0x000000ff
        /*03dc*/ 	.word	0x00000168
        /*03e0*/ 	.short	0x0100
        /*03e2*/ 	.byte	0x06
	.zero		1


	//   ....[46]....
        /*03e4*/ 	.word	0x00000db0
        /*03e8*/ 	.word	0x000000ff
        /*03ec*/ 	.word	0x00000170
        /*03f0*/ 	.short	0x0100
        /*03f2*/ 	.byte	0x04
	.zero		1


	//   ....[47]....
        /*03f4*/ 	.word	0x00000dc0
        /*03f8*/ 	.word	0x000000ff
        /*03fc*/ 	.word	0x00000190
        /*0400*/ 	.short	0x0100
        /*0402*/ 	.byte	0x04
	.zero		1


	//   ....[48]....
        /*0404*/ 	.word	0x00000dd0
        /*0408*/ 	.word	0x000000ff
        /*040c*/ 	.word	0x00000178
        /*0410*/ 	.short	0x0100
        /*0412*/ 	.byte	0x04
	.zero		1


	//   ....[49]....
        /*0414*/ 	.word	0x00000de0
        /*0418*/ 	.word	0x000000ff
        /*041c*/ 	.word	0x00000198
        /*0420*/ 	.short	0x0100
        /*0422*/ 	.byte	0x04
	.zero		1


	//   ....[50]....
        /*0424*/ 	.word	0x00000df0
        /*0428*/ 	.word	0x000000ff
        /*042c*/ 	.word	0x00000180
        /*0430*/ 	.short	0x0100
        /*0432*/ 	.byte	0x04
	.zero		1


	//   ....[51]....
        /*0434*/ 	.word	0x00000e00
        /*0438*/ 	.word	0x000000ff
        /*043c*/ 	.word	0x000001a0
        /*0440*/ 	.short	0x0100
        /*0442*/ 	.byte	0x04
	.zero		1


	//   ....[52]....
        /*0444*/ 	.word	0x00000e10
        /*0448*/ 	.word	0x000000ff
        /*044c*/ 	.word	0x00000188
        /*0450*/ 	.short	0x0100
        /*0452*/ 	.byte	0x04
	.zero		1


	//   ....[53]....
        /*0454*/ 	.word	0x00000e20
        /*0458*/ 	.word	0x000000ff
        /*045c*/ 	.word	0x000001a8
        /*0460*/ 	.short	0x0100
        /*0462*/ 	.byte	0x04
	.zero		1


	//   ....[54]....
        /*0464*/ 	.word	0x00000f20
        /*0468*/ 	.word	0x000000ff
        /*046c*/ 	.word	0x000001b0
        /*0470*/ 	.short	0x0100
        /*0472*/ 	.byte	0x04
	.zero		1


	//   ....[55]....
        /*0474*/ 	.word	0x00000f30
        /*0478*/ 	.word	0x000000ff
        /*047c*/ 	.word	0x000001c0
        /*0480*/ 	.short	0x0100
        /*0482*/ 	.byte	0x04
	.zero		1


	//   ....[56]....
        /*0484*/ 	.word	0x00000f40
        /*0488*/ 	.word	0x000000ff
        /*048c*/ 	.word	0x000001b8
        /*0490*/ 	.short	0x0100
        /*0492*/ 	.byte	0x04
	.zero		1


	//   ....[57]....
        /*0494*/ 	.word	0x00000f50
        /*0498*/ 	.word	0x000000ff
        /*049c*/ 	.word	0x000001c8
        /*04a0*/ 	.short	0x0100
        /*04a2*/ 	.byte	0x04
	.zero		1


	//   ....[58]....
        /*04a4*/ 	.word	0x00001050
        /*04a8*/ 	.word	0x000000ff
        /*04ac*/ 	.word	0x000001d0
        /*04b0*/ 	.short	0x0100
        /*04b2*/ 	.byte	0x06
	.zero		1


	//   ....[59]....
        /*04b4*/ 	.word	0x00001d00
        /*04b8*/ 	.word	0x00000000
        /*04bc*/ 	.word	0x000001c0
        /*04c0*/ 	.short	0x010a
        /*04c2*/ 	.byte	0xff
	.zero		1


	//   ....[60]....
        /*04c4*/ 	.word	0x00001d30
        /*04c8*/ 	.word	0x00000000
        /*04cc*/ 	.word	0x000001b0
        /*04d0*/ 	.short	0x0101
        /*04d2*/ 	.byte	0xff
	.zero		1


	//   ....[61]....
        /*04d4*/ 	.word	0x00001dd0
        /*04d8*/ 	.word	0x000000ff
        /*04dc*/ 	.word	0x00000088
        /*04e0*/ 	.short	0x010a
        /*04e2*/ 	.byte	0x04
	.zero		1


	//   ....[62]....
        /*04e4*/ 	.word	0x00001ea0
        /*04e8*/ 	.word	0x000000ff
        /*04ec*/ 	.word	0x00000088
        /*04f0*/ 	.short	0x010a
        /*04f2*/ 	.byte	0x21
	.zero		1


	//   ....[63]....
        /*04f4*/ 	.word	0x00002050
        /*04f8*/ 	.word	0x000000ff
        /*04fc*/ 	.word	0x00000088
        /*0500*/ 	.short	0x010a
        /*0502*/ 	.byte	0x05
	.zero		1


	//   ....[64]....
        /*0504*/ 	.word	0x00002170
        /*0508*/ 	.word	0x000000ff
        /*050c*/ 	.word	0x00000148
        /*0510*/ 	.short	0x0101
        /*0512*/ 	.byte	0x0d
	.zero		1


	//   ....[65]....
        /*0514*/ 	.word	0x00002190
        /*0518*/ 	.word	0x000000ff
        /*051c*/ 	.word	0x00000088
        /*0520*/ 	.short	0x010a
        /*0522*/ 	.byte	0x04
	.zero		1


	//   ....[66]....
        /*0524*/ 	.word	0x00002210
        /*0528*/ 	.word	0x000000ff
        /*052c*/ 	.word	0x00000088
        /*0530*/ 	.short	0x010a
        /*0532*/ 	.byte	0x11
	.zero		1


	//   ....[67]....
        /*0534*/ 	.word	0x000023b0
        /*0538*/ 	.word	0x000000ff
        /*053c*/ 	.word	0x00000088
        /*0540*/ 	.short	0x010a
        /*0542*/ 	.byte	0x05
	.zero		1


	//   ....[68]....
        /*0544*/ 	.word	0x000024f0
        /*0548*/ 	.word	0x00000003
        /*054c*/ 	.word	0x00000150
        /*0550*/ 	.short	0x010a
        /*0552*/ 	.byte	0xff
	.zero		1


	//   ....[69]....
        /*0554*/ 	.word	0x00002640
        /*0558*/ 	.word	0x00000000
        /*055c*/ 	.word	0x00000000
        /*0560*/ 	.short	0x0101
        /*0562*/ 	.byte	0xff
	.zero		1


	//   ....[70]....
        /*0564*/ 	.word	0x00002c00
        /*0568*/ 	.word	0x000000ff
        /*056c*/ 	.word	0x00000000
        /*0570*/ 	.short	0x010a
        /*0572*/ 	.byte	0x04
	.zero		1


	//   ....[71]....
        /*0574*/ 	.word	0x00002c90
        /*0578*/ 	.word	0x000000ff
        /*057c*/ 	.word	0x00000000
        /*0580*/ 	.short	0x010a
        /*0582*/ 	.byte	0x05
	.zero		1


	//   ....[72]....
        /*0584*/ 	.word	0x00002d20
        /*0588*/ 	.word	0x000000ff
        /*058c*/ 	.word	0x00000000
        /*0590*/ 	.short	0x010a
        /*0592*/ 	.byte	0x05
	.zero		1


	//   ....[73]....
        /*0594*/ 	.word	0x00002db0
        /*0598*/ 	.word	0x000000ff
        /*059c*/ 	.word	0x00000000
        /*05a0*/ 	.short	0x010a
        /*05a2*/ 	.byte	0x05
	.zero		1


	//   ....[74]....
        /*05a4*/ 	.word	0x00002e40
        /*05a8*/ 	.word	0x000000ff
        /*05ac*/ 	.word	0x00000000
        /*05b0*/ 	.short	0x010a
        /*05b2*/ 	.byte	0x05
	.zero		1


	//   ....[75]....
        /*05b4*/ 	.word	0x00002ed0
        /*05b8*/ 	.word	0x000000ff
        /*05bc*/ 	.word	0x00000000
        /*05c0*/ 	.short	0x010a
        /*05c2*/ 	.byte	0x05
	.zero		1


	//   ....[76]....
        /*05c4*/ 	.word	0x00002f60
        /*05c8*/ 	.word	0x000000ff
        /*05cc*/ 	.word	0x00000000
        /*05d0*/ 	.short	0x010a
        /*05d2*/ 	.byte	0x05
	.zero		1


	//   ....[77]....
        /*05d4*/ 	.word	0x00002ff0
        /*05d8*/ 	.word	0x000000ff
        /*05dc*/ 	.word	0x00000000
        /*05e0*/ 	.short	0x010a
        /*05e2*/ 	.byte	0x05
	.zero		1


	//   ....[78]....
        /*05e4*/ 	.word	0x00003080
        /*05e8*/ 	.word	0x000000ff
        /*05ec*/ 	.word	0x00000000
        /*05f0*/ 	.short	0x010a
        /*05f2*/ 	.byte	0x05
	.zero		1


	//   ....[79]....
        /*05f4*/ 	.word	0x00003110
        /*05f8*/ 	.word	0x000000ff
        /*05fc*/ 	.word	0x00000000
        /*0600*/ 	.short	0x010a
        /*0602*/ 	.byte	0x05
	.zero		1


	//   ....[80]....
        /*0604*/ 	.word	0x000031a0
        /*0608*/ 	.word	0x000000ff
        /*060c*/ 	.word	0x00000000
        /*0610*/ 	.short	0x010a
        /*0612*/ 	.byte	0x05
	.zero		1


	//   ....[81]....
        /*0614*/ 	.word	0x00003230
        /*0618*/ 	.word	0x000000ff
        /*061c*/ 	.word	0x00000000
        /*0620*/ 	.short	0x010a
        /*0622*/ 	.byte	0x05
	.zero		1


	//   ....[82]....
        /*0624*/ 	.word	0x000032c0
        /*0628*/ 	.word	0x000000ff
        /*062c*/ 	.word	0x00000000
        /*0630*/ 	.short	0x010a
        /*0632*/ 	.byte	0x05
	.zero		1


	//   ....[83]....
        /*0634*/ 	.word	0x00003350
        /*0638*/ 	.word	0x000000ff
        /*063c*/ 	.word	0x00000000
        /*0640*/ 	.short	0x010a
        /*0642*/ 	.byte	0x05
	.zero		1


	//   ....[84]....
        /*0644*/ 	.word	0x000033e0
        /*0648*/ 	.word	0x000000ff
        /*064c*/ 	.word	0x00000000
        /*0650*/ 	.short	0x010a
        /*0652*/ 	.byte	0x05
	.zero		1


	//   ....[85]....
        /*0654*/ 	.word	0x00003470
        /*0658*/ 	.word	0x000000ff
        /*065c*/ 	.word	0x00000000
        /*0660*/ 	.short	0x010a
        /*0662*/ 	.byte	0x05
	.zero		1


	//   ....[86]....
        /*0664*/ 	.word	0x00003510
        /*0668*/ 	.word	0x00000000
        /*066c*/ 	.word	0x00000000
        /*0670*/ 	.short	0x010a
        /*0672*/ 	.byte	0xff
	.zero		1


	//   ....[87]....
        /*0674*/ 	.word	0x00003650
        /*0678*/ 	.word	0x00000002
        /*067c*/ 	.word	0x000001b0
        /*0680*/ 	.short	0x010a
        /*0682*/ 	.byte	0xff
	.zero		1


	//   ....[88]....
        /*0684*/ 	.word	0x000036c0
        /*0688*/ 	.word	0x00000002
        /*068c*/ 	.word	0x00000000
        /*0690*/ 	.short	0x0101
        /*0692*/ 	.byte	0xff
	.zero		1


	//   ....[89]....
        /*0694*/ 	.word	0x000036e0
        /*0698*/ 	.word	0x000000ff
        /*069c*/ 	.word	0x00000160
        /*06a0*/ 	.short	0x010a
        /*06a2*/ 	.byte	0x04
	.zero		1


	//   ....[90]....
        /*06a4*/ 	.word	0x00003800
        /*06a8*/ 	.word	0x00000002
        /*06ac*/ 	.word	0x00000150
        /*06b0*/ 	.short	0x010a
        /*06b2*/ 	.byte	0xff
	.zero		1


	//   ....[91]....
        /*06b4*/ 	.word	0x00003900
        /*06b8*/ 	.word	0x00000002
        /*06bc*/ 	.word	0x00000000
        /*06c0*/ 	.short	0x0101
        /*06c2*/ 	.byte	0xff
	.zero		1


	//   ....[92]....
        /*06c4*/ 	.word	0x00003990
        /*06c8*/ 	.word	0x000000ff
        /*06cc*/ 	.word	0x00000160
        /*06d0*/ 	.short	0x0106
        /*06d2*/ 	.byte	0x04
	.zero		1


	//   ....[93]....
        /*06d4*/ 	.word	0x000039b0
        /*06d8*/ 	.word	0x000000ff
        /*06dc*/ 	.word	0x00000160
        /*06e0*/ 	.short	0x010a
        /*06e2*/ 	.byte	0x04
	.zero		1


	//   ....[94]....
        /*06e4*/ 	.word	0x00003a40
        /*06e8*/ 	.word	0x000000ff
        /*06ec*/ 	.word	0x00000160
        /*06f0*/ 	.short	0x0106
        /*06f2*/ 	.byte	0x07
	.zero		1


	//   ....[95]....
        /*06f4*/ 	.word	0x00003a80
        /*06f8*/ 	.word	0x00000000
        /*06fc*/ 	.word	0x00000160
        /*0700*/ 	.short	0x010a
        /*0702*/ 	.byte	0xff
	.zero		1


	//   ....[96]....
        /*0704*/ 	.word	0x00003cd0
        /*0708*/ 	.word	0x000000ff
        /*070c*/ 	.word	0x00000008
        /*0710*/ 	.short	0x010a
        /*0712*/ 	.byte	0x05
	.zero		1


	//   ....[97]....
        /*0714*/ 	.word	0x00003cf0
        /*0718*/ 	.word	0x000000ff
        /*071c*/ 	.word	0x00000008
        /*0720*/ 	.short	0x010a
        /*0722*/ 	.byte	0x05
	.zero		1


	//   ....[98]....
        /*0724*/ 	.word	0x00003e80
        /*0728*/ 	.word	0x000000ff
        /*072c*/ 	.word	0x00000008
        /*0730*/ 	.short	0x010a
        /*0732*/ 	.byte	0x05
	.zero		1


	//   ....[99]....
        /*0734*/ 	.word	0x00003ea0
        /*0738*/ 	.word	0x000000ff
        /*073c*/ 	.word	0x00000008
        /*0740*/ 	.short	0x010a
        /*0742*/ 	.byte	0x05
	.zero		1


	//   ....[100]....
        /*0744*/ 	.word	0x00003f60
        /*0748*/ 	.word	0x000000ff
        /*074c*/ 	.word	0x00000000
        /*0750*/ 	.short	0x0101
        /*0752*/ 	.byte	0x04
	.zero		1


	//   ....[101]....
        /*0754*/ 	.word	0x000042a0
        /*0758*/ 	.word	0x00000000
        /*075c*/ 	.word	0x00000150
        /*0760*/ 	.short	0x010a
        /*0762*/ 	.byte	0xff
	.zero		1


	//   ....[102]....
        /*0764*/ 	.word	0x00004360
        /*0768*/ 	.word	0x00000000
        /*076c*/ 	.word	0x00000000
        /*0770*/ 	.short	0x0101
        /*0772*/ 	.byte	0xff
	.zero		1


	//   ....[103]....
        /*0774*/ 	.word	0x00004420
        /*0778*/ 	.word	0x000000ff
        /*077c*/ 	.word	0x00000000
        /*0780*/ 	.short	0x010a
        /*0782*/ 	.byte	0x04
	.zero		1


	//   ....[104]....
        /*0784*/ 	.word	0x00004430
        /*0788*/ 	.word	0x000000ff
        /*078c*/ 	.word	0x00000190
        /*0790*/ 	.short	0x010a
        /*0792*/ 	.byte	0x1f
	.zero		1


	//   ....[105]....
        /*0794*/ 	.word	0x000044e0
        /*0798*/ 	.word	0x000000ff
        /*079c*/ 	.word	0x00000000
        /*07a0*/ 	.short	0x010a
        /*07a2*/ 	.byte	0x05
	.zero		1


	//   ....[106]....
        /*07a4*/ 	.word	0x00004610
        /*07a8*/ 	.word	0x000000ff
        /*07ac*/ 	.word	0x00000000
        /*07b0*/ 	.short	0x010a
        /*07b2*/ 	.byte	0x04
	.zero		1


	//   ....[107]....
        /*07b4*/ 	.word	0x00004910
        /*07b8*/ 	.word	0x000000ff
        /*07bc*/ 	.word	0x00000000
        /*07c0*/ 	.short	0x010a
        /*07c2*/ 	.byte	0x04
	.zero		1


	//   ....[108]....
        /*07c4*/ 	.word	0x000049a0
        /*07c8*/ 	.word	0x000000ff
        /*07cc*/ 	.word	0x00000000
        /*07d0*/ 	.short	0x010a
        /*07d2*/ 	.byte	0x05
	.zero		1


	//   ....[109]....
        /*07d4*/ 	.word	0x00004a30
        /*07d8*/ 	.word	0x000000ff
        /*07dc*/ 	.word	0x00000000
        /*07e0*/ 	.short	0x010a
        /*07e2*/ 	.byte	0x05
	.zero		1


	//   ....[110]....
        /*07e4*/ 	.word	0x00004ad0
        /*07e8*/ 	.word	0x00000000
        /*07ec*/ 	.word	0x00000000
        /*07f0*/ 	.short	0x010a
        /*07f2*/ 	.byte	0xff
	.zero		1


	//   ....[111]....
        /*07f4*/ 	.word	0x00004b10
        /*07f8*/ 	.word	0x00000000
        /*07fc*/ 	.word	0x00000000
        /*0800*/ 	.short	0x010a
        /*0802*/ 	.byte	0xff
	.zero		1


	//   ....[112]....
        /*0804*/ 	.word	0x00004b80
        /*0808*/ 	.word	0x000000ff
        /*080c*/ 	.word	0x00000000
        /*0810*/ 	.short	0x0101
        /*0812*/ 	.byte	0x04
	.zero		1


	//   ....[113]....
        /*0814*/ 	.word	0x00004bc0
        /*0818*/ 	.word	0x000000ff
        /*081c*/ 	.word	0x000001d0
        /*0820*/ 	.short	0x010a
        /*0822*/ 	.byte	0x1a
	.zero		1


	//   ....[114]....
        /*0824*/ 	.word	0x00004c10
        /*0828*/ 	.word	0x000000ff
        /*082c*/ 	.word	0x00000000
        /*0830*/ 	.short	0x0101
        /*0832*/ 	.byte	0x04
	.zero		1


	//   ....[115]....
        /*0834*/ 	.word	0x00005080
        /*0838*/ 	.word	0x0000000c
        /*083c*/ 	.word	0x00000150
        /*0840*/ 	.short	0x010a
        /*0842*/ 	.byte	0xff
	.zero		1


	//   ....[116]....
        /*0844*/ 	.word	0x000051f0
        /*0848*/ 	.word	0x00000000
        /*084c*/ 	.word	0x00000000
        /*0850*/ 	.short	0x0101
        /*0852*/ 	.byte	0xff
	.zero		1


	//   ....[117]....
        /*0854*/ 	.word	0x00005670
        /*0858*/ 	.word	0x000000ff
        /*085c*/ 	.word	0x00000148
        /*0860*/ 	.short	0x010a
        /*0862*/ 	.byte	0x1d
	.zero		1


	//   ....[118]....
        /*0864*/ 	.word	0x00005830
        /*0868*/ 	.word	0x000000ff
        /*086c*/ 	.word	0x00000128
        /*0870*/ 	.short	0x010a
        /*0872*/ 	.byte	0x04
	.zero		1


	//   ....[119]....
        /*0874*/ 	.word	0x00005a80
        /*0878*/ 	.word	0x000000ff
        /*087c*/ 	.word	0x00000110
        /*0880*/ 	.short	0x010b
        /*0882*/ 	.byte	0x04
	.zero		1


	//   ....[120]....
        /*0884*/ 	.word	0x00005a90
        /*0888*/ 	.word	0x000000ff
        /*088c*/ 	.word	0x00000000
        /*0890*/ 	.short	0x0101
        /*0892*/ 	.byte	0x10
	.zero		1


	//   ....[121]....
        /*0894*/ 	.word	0x00005aa0
        /*0898*/ 	.word	0x000000ff
        /*089c*/ 	.word	0x00000128
        /*08a0*/ 	.short	0x010a
        /*08a2*/ 	.byte	0x05
	.zero		1


	//   ....[122]....
        /*08a4*/ 	.word	0x00005d00
        /*08a8*/ 	.word	0x000000ff
        /*08ac*/ 	.word	0x00000110
        /*08b0*/ 	.short	0x010b
        /*08b2*/ 	.byte	0x05
	.zero		1


	//   ....[123]....
        /*08b4*/ 	.word	0x00005d10
        /*08b8*/ 	.word	0x000000ff
        /*08bc*/ 	.word	0x00000000
        /*08c0*/ 	.short	0x0101
        /*08c2*/ 	.byte	0x04
	.zero		1


	//   ....[124]....
        /*08c4*/ 	.word	0x00005dd0
        /*08c8*/ 	.word	0x000000ff
        /*08cc*/ 	.word	0x00000000
        /*08d0*/ 	.short	0x010a
        /*08d2*/ 	.byte	0x04
	.zero		1


	//   ....[125]....
        /*08d4*/ 	.word	0x00005e60
        /*08d8*/ 	.word	0x000000ff
        /*08dc*/ 	.word	0x00000000
        /*08e0*/ 	.short	0x010a
        /*08e2*/ 	.byte	0x05
	.zero		1


	//   ....[126]....
        /*08e4*/ 	.word	0x00005f00
        /*08e8*/ 	.word	0x00000000
        /*08ec*/ 	.word	0x00000000
        /*08f0*/ 	.short	0x010a
        /*08f2*/ 	.byte	0xff
	.zero		1


	//   ....[127]....
        /*08f4*/ 	.word	0x00006240
        /*08f8*/ 	.word	0x00000003
        /*08fc*/ 	.word	0x00000150
        /*0900*/ 	.short	0x010a
        /*0902*/ 	.byte	0xff
	.zero		1


	//   ....[128]....
        /*0904*/ 	.word	0x000063c0
        /*0908*/ 	.word	0x00000000
        /*090c*/ 	.word	0x00000000
        /*0910*/ 	.short	0x0101
        /*0912*/ 	.byte	0xff
	.zero		1


	//   ....[129]....
        /*0914*/ 	.word	0x00006ee0
        /*0918*/ 	.word	0x00000000
        /*091c*/ 	.word	0x00000110
        /*0920*/ 	.short	0x010a
        /*0922*/ 	.byte	0xff
	.zero		1


	//   ....[130]....
        /*0924*/ 	.word	0x00006f10
        /*0928*/ 	.word	0x00000036
        /*092c*/ 	.word	0x00000170
        /*0930*/ 	.short	0x010a
        /*0932*/ 	.byte	0xff
	.zero		1


	//   ....[131]....
        /*0934*/ 	.word	0x00007020
        /*0938*/ 	.word	0x00000000
        /*093c*/ 	.word	0x00000110
        /*0940*/ 	.short	0x010a
        /*0942*/ 	.byte	0xff
	.zero		1


	//   ....[132]....
        /*0944*/ 	.word	0x00007130
        /*0948*/ 	.word	0x00000036
        /*094c*/ 	.word	0x00000170
        /*0950*/ 	.short	0x010a
        /*0952*/ 	.byte	0xff
	.zero		1


	//   ....[133]....
        /*0954*/ 	.word	0x00007950
        /*0958*/ 	.word	0x00000000
        /*095c*/ 	.word	0x00000000
        /*0960*/ 	.short	0x0101
        /*0962*/ 	.byte	0xff
	.zero		1


	//   ....[134]....
        /*0964*/ 	.word	0x00007960
        /*0968*/ 	.word	0x00000003
        /*096c*/ 	.word	0x00000110
        /*0970*/ 	.short	0x010a
        /*0972*/ 	.byte	0xff
	.zero		1


	//   ....[135]....
        /*0974*/ 	.word	0x00007a20
        /*0978*/ 	.word	0x00000003
        /*097c*/ 	.word	0x00000110
        /*0980*/ 	.short	0x010a
        /*0982*/ 	.byte	0xff
	.zero		1


	//   ....[136]....
        /*0984*/ 	.word	0x00007cd0
        /*0988*/ 	.word	0x00000036
        /*098c*/ 	.word	0x00000000
        /*0990*/ 	.short	0x0101
        /*0992*/ 	.byte	0xff
	.zero		1


	//   ....[137]....
        /*0994*/ 	.word	0x00008350
        /*0998*/ 	.word	0x00000000
        /*099c*/ 	.word	0x00000000
        /*09a0*/ 	.short	0x0101
        /*09a2*/ 	.byte	0xff
	.zero		1


	//   ....[138]....
        /*09a4*/ 	.word	0x00008620
        /*09a8*/ 	.word	0x000000ff
        /*09ac*/ 	.word	0x00000000
        /*09b0*/ 	.short	0x0101
        /*09b2*/ 	.byte	0x06
	.zero		1


	//   ....[139]....
        /*09b4*/ 	.word	0x00008640
        /*09b8*/ 	.word	0x00000000
        /*09bc*/ 	.word	0x000001c0
        /*09c0*/ 	.short	0x010a
        /*09c2*/ 	.byte	0xff
	.zero		1


	//   ....[140]....
        /*09c4*/ 	.word	0x000086a0
        /*09c8*/ 	.word	0x00000000
        /*09cc*/ 	.word	0x00000088
        /*09d0*/ 	.short	0x010a
        /*09d2*/ 	.byte	0xff
	.zero		1


	//   ....[141]....
        /*09d4*/ 	.word	0x00008700
        /*09d8*/ 	.word	0x00000000
        /*09dc*/ 	.word	0x00000088
        /*09e0*/ 	.short	0x010a
        /*09e2*/ 	.byte	0xff
	.zero		1


	//   ....[142]....
        /*09e4*/ 	.word	0x00008750
        /*09e8*/ 	.word	0x00000003
        /*09ec*/ 	.word	0x00000150
        /*09f0*/ 	.short	0x010a
        /*09f2*/ 	.byte	0xff
	.zero		1


	//   ....[143]....
        /*09f4*/ 	.word	0x000087b0
        /*09f8*/ 	.word	0x00000000
        /*09fc*/ 	.word	0x00000000
        /*0a00*/ 	.short	0x010a
        /*0a02*/ 	.byte	0xff
	.zero		1


	//   ....[144]....
        /*0a04*/ 	.word	0x00008810
        /*0a08*/ 	.word	0x00000000
        /*0a0c*/ 	.word	0x00000000
        /*0a10*/ 	.short	0x010a
        /*0a12*/ 	.byte	0xff
	.zero		1


	//   ....[145]....
        /*0a14*/ 	.word	0x00008870
        /*0a18*/ 	.word	0x00000000
        /*0a1c*/ 	.word	0x00000000
        /*0a20*/ 	.short	0x010a
        /*0a22*/ 	.byte	0xff
	.zero		1


	//   ....[146]....
        /*0a24*/ 	.word	0x000088d0
        /*0a28*/ 	.word	0x00000000
        /*0a2c*/ 	.word	0x00000000
        /*0a30*/ 	.short	0x010a
        /*0a32*/ 	.byte	0xff
	.zero		1


	//   ....[147]....
        /*0a34*/ 	.word	0x00008930
        /*0a38*/ 	.word	0x00000000
        /*0a3c*/ 	.word	0x00000000
        /*0a40*/ 	.short	0x010a
        /*0a42*/ 	.byte	0xff
	.zero		1


	//   ....[148]....
        /*0a44*/ 	.word	0x00008990
        /*0a48*/ 	.word	0x00000000
        /*0a4c*/ 	.word	0x00000000
        /*0a50*/ 	.short	0x010a
        /*0a52*/ 	.byte	0xff
	.zero		1


	//   ....[149]....
        /*0a54*/ 	.word	0x000089f0
        /*0a58*/ 	.word	0x00000000
        /*0a5c*/ 	.word	0x00000000
        /*0a60*/ 	.short	0x010a
        /*0a62*/ 	.byte	0xff
	.zero		1


	//   ....[150]....
        /*0a64*/ 	.word	0x00008a50
        /*0a68*/ 	.word	0x00000000
        /*0a6c*/ 	.word	0x00000000
        /*0a70*/ 	.short	0x010a
        /*0a72*/ 	.byte	0xff
	.zero		1


	//   ....[151]....
        /*0a74*/ 	.word	0x00008ab0
        /*0a78*/ 	.word	0x00000000
        /*0a7c*/ 	.word	0x00000000
        /*0a80*/ 	.short	0x010a
        /*0a82*/ 	.byte	0xff
	.zero		1


	//   ....[152]....
        /*0a84*/ 	.word	0x00008b10
        /*0a88*/ 	.word	0x00000000
        /*0a8c*/ 	.word	0x00000000
        /*0a90*/ 	.short	0x010a
        /*0a92*/ 	.byte	0xff
	.zero		1


	//   ....[153]....
        /*0a94*/ 	.word	0x00008b70
        /*0a98*/ 	.word	0x00000000
        /*0a9c*/ 	.word	0x00000000
        /*0aa0*/ 	.short	0x010a
        /*0aa2*/ 	.byte	0xff
	.zero		1


	//   ....[154]....
        /*0aa4*/ 	.word	0x00008bd0
        /*0aa8*/ 	.word	0x00000000
        /*0aac*/ 	.word	0x00000000
        /*0ab0*/ 	.short	0x010a
        /*0ab2*/ 	.byte	0xff
	.zero		1


	//   ....[155]....
        /*0ab4*/ 	.word	0x00008c30
        /*0ab8*/ 	.word	0x00000000
        /*0abc*/ 	.word	0x00000000
        /*0ac0*/ 	.short	0x010a
        /*0ac2*/ 	.byte	0xff
	.zero		1


	//   ....[156]....
        /*0ac4*/ 	.word	0x00008c90
        /*0ac8*/ 	.word	0x00000000
        /*0acc*/ 	.word	0x00000000
        /*0ad0*/ 	.short	0x010a
        /*0ad2*/ 	.byte	0xff
	.zero		1


	//   ....[157]....
        /*0ad4*/ 	.word	0x00008cf0
        /*0ad8*/ 	.word	0x00000000
        /*0adc*/ 	.word	0x00000000
        /*0ae0*/ 	.short	0x010a
        /*0ae2*/ 	.byte	0xff
	.zero		1


	//   ....[158]....
        /*0ae4*/ 	.word	0x00008d50
        /*0ae8*/ 	.word	0x00000000
        /*0aec*/ 	.word	0x00000000
        /*0af0*/ 	.short	0x010a
        /*0af2*/ 	.byte	0xff
	.zero		1


	//   ....[159]....
        /*0af4*/ 	.word	0x00008da0
        /*0af8*/ 	.word	0x00000002
        /*0afc*/ 	.word	0x000001b0
        /*0b00*/ 	.short	0x010a
        /*0b02*/ 	.byte	0xff
	.zero		1


	//   ....[160]....
        /*0b04*/ 	.word	0x00008e00
        /*0b08*/ 	.word	0x00000002
        /*0b0c*/ 	.word	0x00000160
        /*0b10*/ 	.short	0x010a
        /*0b12*/ 	.byte	0xff
	.zero		1


	//   ....[161]....
        /*0b14*/ 	.word	0x00008e50
        /*0b18*/ 	.word	0x00000002
        /*0b1c*/ 	.word	0x00000150
        /*0b20*/ 	.short	0x010a
        /*0b22*/ 	.byte	0xff
	.zero		1


	//   ....[162]....
        /*0b24*/ 	.word	0x00008eb0
        /*0b28*/ 	.word	0x00000000
        /*0b2c*/ 	.word	0x00000160
        /*0b30*/ 	.short	0x010a
        /*0b32*/ 	.byte	0xff
	.zero		1


	//   ....[163]....
        /*0b34*/ 	.word	0x00008f10
        /*0b38*/ 	.word	0x00000005
        /*0b3c*/ 	.word	0x00000008
        /*0b40*/ 	.short	0x010a
        /*0b42*/ 	.byte	0xff
	.zero		1


	//   ....[164]....
        /*0b44*/ 	.word	0x00008ff0
        /*0b48*/ 	.word	0x00000000
        /*0b4c*/ 	.word	0x00000008
        /*0b50*/ 	.short	0x010a
        /*0b52*/ 	.byte	0xff
	.zero		1


	//   ....[165]....
        /*0b54*/ 	.word	0x00009040
        /*0b58*/ 	.word	0x00000000
        /*0b5c*/ 	.word	0x00000150
        /*0b60*/ 	.short	0x010a
        /*0b62*/ 	.byte	0xff
	.zero		1


	//   ....[166]....
        /*0b64*/ 	.word	0x000090a0
        /*0b68*/ 	.word	0x00000000
        /*0b6c*/ 	.word	0x00000190
        /*0b70*/ 	.short	0x010a
        /*0b72*/ 	.byte	0xff
	.zero		1


	//   ....[167]....
        /*0b74*/ 	.word	0x00009100
        /*0b78*/ 	.word	0x00000000
        /*0b7c*/ 	.word	0x00000000
        /*0b80*/ 	.short	0x010a
        /*0b82*/ 	.byte	0xff
	.zero		1


	//   ....[168]....
        /*0b84*/ 	.word	0x00009160
        /*0b88*/ 	.word	0x00000000
        /*0b8c*/ 	.word	0x00000000
        /*0b90*/ 	.short	0x010a
        /*0b92*/ 	.byte	0xff
	.zero		1


	//   ....[169]....
        /*0b94*/ 	.word	0x000091c0
        /*0b98*/ 	.word	0x00000000
        /*0b9c*/ 	.word	0x00000000
        /*0ba0*/ 	.short	0x010a
        /*0ba2*/ 	.byte	0xff
	.zero		1


	//   ....[170]....
        /*0ba4*/ 	.word	0x00009220
        /*0ba8*/ 	.word	0x00000000
        /*0bac*/ 	.word	0x00000000
        /*0bb0*/ 	.short	0x010a
        /*0bb2*/ 	.byte	0xff
	.zero		1


	//   ....[171]....
        /*0bb4*/ 	.word	0x00009280
        /*0bb8*/ 	.word	0x00000000
        /*0bbc*/ 	.word	0x000001d0
        /*0bc0*/ 	.short	0x010a
        /*0bc2*/ 	.byte	0xff
	.zero		1


	//   ....[172]....
        /*0bc4*/ 	.word	0x000092d0
        /*0bc8*/ 	.word	0x0000000c
        /*0bcc*/ 	.word	0x00000150
        /*0bd0*/ 	.short	0x010a
        /*0bd2*/ 	.byte	0xff
	.zero		1


	//   ....[173]....
        /*0bd4*/ 	.word	0x00009330
        /*0bd8*/ 	.word	0x00000000
        /*0bdc*/ 	.word	0x00000148
        /*0be0*/ 	.short	0x010a
        /*0be2*/ 	.byte	0xff
	.zero		1


	//   ....[174]....
        /*0be4*/ 	.word	0x00009390
        /*0be8*/ 	.word	0x00000000
        /*0bec*/ 	.word	0x00000128
        /*0bf0*/ 	.short	0x010a
        /*0bf2*/ 	.byte	0xff
	.zero		1


	//   ....[175]....
        /*0bf4*/ 	.word	0x000093f0
        /*0bf8*/ 	.word	0x00000000
        /*0bfc*/ 	.word	0x00000128
        /*0c00*/ 	.short	0x010a
        /*0c02*/ 	.byte	0xff
	.zero		1


	//   ....[176]....
        /*0c04*/ 	.word	0x00009450
        /*0c08*/ 	.word	0x00000000
        /*0c0c*/ 	.word	0x00000000
        /*0c10*/ 	.short	0x010a
        /*0c12*/ 	.byte	0xff
	.zero		1


	//   ....[177]....
        /*0c14*/ 	.word	0x000094b0
        /*0c18*/ 	.word	0x00000000
        /*0c1c*/ 	.word	0x00000000
        /*0c20*/ 	.short	0x010a
        /*0c22*/ 	.byte	0xff
	.zero		1


	//   ....[178]....
        /*0c24*/ 	.word	0x00009500
        /*0c28*/ 	.word	0x00000003
        /*0c2c*/ 	.word	0x00000150
        /*0c30*/ 	.short	0x010a
        /*0c32*/ 	.byte	0xff
	.zero		1


	//   ....[179]....
        /*0c34*/ 	.word	0x00009550
        /*0c38*/ 	.word	0x00000000
        /*0c3c*/ 	.word	0x00000110
        /*0c40*/ 	.short	0x010a
        /*0c42*/ 	.byte	0xff
	.zero		1


	//   ....[180]....
        /*0c44*/ 	.word	0x000095a0
        /*0c48*/ 	.word	0x00000036
        /*0c4c*/ 	.word	0x00000170
        /*0c50*/ 	.short	0x010a
        /*0c52*/ 	.byte	0xff
	.zero		1


	//   ....[181]....
        /*0c54*/ 	.word	0x000095f0
        /*0c58*/ 	.word	0x00000003
        /*0c5c*/ 	.word	0x00000110
        /*0c60*/ 	.short	0x010a
        /*0c62*/ 	.byte	0xff
	.zero		1


	//----- nvinfo : EIATTR_NUM_MBARRIERS
	.align		4
.L_47:
        /*0c64*/ 	.byte	0x03, 0x38
        /*0c66*/ 	.short	0x003b


	//----- nvinfo : EIATTR_EXIT_INSTR_OFFSETS
	.align		4
        /*0c68*/ 	.byte	0x04, 0x1c
        /*0c6a*/ 	.short	(.L_49 - .L_48)


	//   ....[0]....
.L_48:
        /*0c6c*/ 	.word	0x00003540


	//   ....[1]....
        /*0c70*/ 	.word	0x00003a50


	//   ....[2]....
        /*0c74*/ 	.word	0x00003ab0


	//   ....[3]....
        /*0c78*/ 	.word	0x00004e40


	//   ....[4]....
        /*0c7c*/ 	.word	0x00005f30


	//   ....[5]....
        /*0c80*/ 	.word	0x00005f70


	//   ....[6]....
        /*0c84*/ 	.word	0x00008510


	//   ....[7]....
        /*0c88*/ 	.word	0x00008580


	//   ....[8]....
        /*0c8c*/ 	.word	0x000085b0


	//   ....[9]....
        /*0c90*/ 	.word	0x00008630


	//----- nvinfo : EIATTR_MAX_THREADS
	.align		4
.L_49:
        /*0c94*/ 	.byte	0x04, 0x05
        /*0c96*/ 	.short	(.L_51 - .L_50)
.L_50:
        /*0c98*/ 	.word	0x00000100
        /*0c9c*/ 	.word	0x00000001
        /*0ca0*/ 	.word	0x00000001


	//----- nvinfo : EIATTR_CRS_STACK_SIZE
	.align		4
.L_51:
        /*0ca4*/ 	.byte	0x04, 0x1e
        /*0ca6*/ 	.short	(.L_53 - .L_52)
.L_52:
        /*0ca8*/ 	.word	0x00000000


	//----- nvinfo : EIATTR_CBANK_PARAM_SIZE
	.align		4
.L_53:
        /*0cac*/ 	.byte	0x03, 0x19
        /*0cae*/ 	.short	0x0800


	//----- nvinfo : EIATTR_PARAM_CBANK
	.align		4
        /*0cb0*/ 	.byte	0x04, 0x0a
        /*0cb2*/ 	.short	(.L_55 - .L_54)
	.align		4
.L_54:
        /*0cb4*/ 	.word	index@(.nv.constant0._ZN7cutlass13device_kernelINS_4gemm6kernel13GemmUniversalIN4cute5tupleIJiiiiEEENS1_10collective13CollectiveMmaINS1_35MainloopSm100TmaUmmaWarpSpecializedILi17ELi2ELi4ENS5_IJNS4_1CILi2EEENSA_ILi4EEENSA_ILi1EEEEEEEENS5_IJNSA_ILi128EEENSA_ILi64EEESH_EEENS_6half_tENS5_IJlSD_lEEESJ_SK_NS4_8TiledMMAINS4_8MMA_AtomIJNS4_26SM100_MMA_F16BF16_2x1SM_SSISJ_SJ_fLi128ELi64ELNS4_4UMMA5MajorE0ELSP_0ELNSO_7ScaleInE0ELSQ_0EEEEEENS4_6LayoutINS5_IJSD_SD_SD_EEENS5_IJNSA_ILi0EEESV_SV_EEEEENS5_IJNS4_10UnderscoreESY_SY_EEEEENS4_28SM100_TMA_2SM_LOAD_MULTICASTENS4_14ComposedLayoutINS4_7SwizzleILi3ELi4ELi3EEENS4_18smem_ptr_flag_bitsILi16EEENST_INS5_IJNSA_ILi8EEESH_EEENS5_IJSH_SD_EEEEEEEvNS4_8identityENS4_18SM100_TMA_2SM_LOADES1B_vS1C_EENS_8epilogue10collective18CollectiveEpilogueINS1F_23Sm100TmaWarpSpecializedILi3ELi2ELi16ELb1ELb0EEEJNS5_IJSH_SH_SH_EEENS5_IJNST_ISH_SD_EENST_INS5_IJNSA_ILi16EEESB_EEENS5_IJSD_NSA_ILi32EEEEEEEEEEESJ_SK_SJ_SK_NS1F_6fusion15FusionCallbacksIS1J_NS1S_17LinearCombinationISJ_fSJ_fLNS_15FloatRoundStyleE2EEES1K_S1R_JEEENS4_5SM1004TMEM4LOAD26SM100_TMEM_LOAD_32dp32b16xENS4_13SM90_TMA_LOADENS12_INS13_ILi1ELi4ELi3EEES16_NST_INS5_IJS17_S1M_EEENS5_IJS1M_SD_EEEEEEENS4_39AutoVectorizingCopyWithAssumedAlignmentILi128EEENS4_14SM90_TMA_STOREES27_S29_S29_EEEvvEEEEvNT_6ParamsE)
        /*0cb8*/ 	.short	0x0380
        /*0cba*/ 	.short	0x0800


	//----- nvinfo : EIATTR_SW_WAR
	.align		4
.L_55:
        /*0cbc*/ 	.byte	0x04, 0x36
        /*0cbe*/ 	.short	(.L_57 - .L_56)
.L_56:
        /*0cc0*/ 	.word	0x00000008
.L_57:


//--------------------- .nv.callgraph             --------------------------
	.section	.nv.callgraph,"",@"SHT_CUDA_CALLGRAPH"
	.align	4
	.sectionentsize	8
	.align		4
        /*0000*/ 	.word	0x00000000
	.align		4
        /*0004*/ 	.word	0xffffffff
	.align		4
        /*0008*/ 	.word	index@(_ZN7cutlass13device_kernelINS_4gemm6kernel13GemmUniversalIN4cute5tupleIJiiiiEEENS1_10collective13CollectiveMmaINS1_35MainloopSm100TmaUmmaWarpSpecializedILi17ELi2ELi4ENS5_IJNS4_1CILi2EEENSA_ILi4EEENSA_ILi1EEEEEEEENS5_IJNSA_ILi128EEENSA_ILi64EEESH_EEENS_6half_tENS5_IJlSD_lEEESJ_SK_NS4_8TiledMMAINS4_8MMA_AtomIJNS4_26SM100_MMA_F16BF16_2x1SM_SSISJ_SJ_fLi128ELi64ELNS4_4UMMA5MajorE0ELSP_0ELNSO_7ScaleInE0ELSQ_0EEEEEENS4_6LayoutINS5_IJSD_SD_SD_EEENS5_IJNSA_ILi0EEESV_SV_EEEEENS5_IJNS4_10UnderscoreESY_SY_EEEEENS4_28SM100_TMA_2SM_LOAD_MULTICASTENS4_14ComposedLayoutINS4_7SwizzleILi3ELi4ELi3EEENS4_18smem_ptr_flag_bitsILi16EEENST_INS5_IJNSA_ILi8EEESH_EEENS5_IJSH_SD_EEEEEEEvNS4_8identityENS4_18SM100_TMA_2SM_LOADES1B_vS1C_EENS_8epilogue10collective18CollectiveEpilogueINS1F_23Sm100TmaWarpSpecializedILi3ELi2ELi16ELb1ELb0EEEJNS5_IJSH_SH_SH_EEENS5_IJNST_ISH_SD_EENST_INS5_IJNSA_ILi16EEESB_EEENS5_IJSD_NSA_ILi32EEEEEEEEEEESJ_SK_SJ_SK_NS1F_6fusion15FusionCallbacksIS1J_NS1S_17LinearCombinationISJ_fSJ_fLNS_15FloatRoundStyleE2EEES1K_S1R_JEEENS4_5SM1004TMEM4LOAD26SM100_TMEM_LOAD_32dp32b16xENS4_13SM90_TMA_LOADENS12_INS13_ILi1ELi4ELi3EEES16_NST_INS5_IJS17_S1M_EEENS5_IJS1M_SD_EEEEEEENS4_39AutoVectorizingCopyWithAssumedAlignmentILi128EEENS4_14SM90_TMA_STOREES27_S29_S29_EEEvvEEEEvNT_6ParamsE)
	.align		4
        /*000c*/ 	.word	index@(__assertfail)
	.align		4
        /*0010*/ 	.word	0x00000000
	.align		4
        /*0014*/ 	.word	0xfffffffe
	.align		4
        /*0018*/ 	.word	0x00000000
	.align		4
        /*001c*/ 	.word	0xfffffffd
	.align		4
        /*0020*/ 	.word	0x00000000
	.align		4
        /*0024*/ 	.word	0xfffffffc


//--------------------- .nv.constant4             --------------------------
	.section	.nv.constant4,"a",@progbits
	.align	8
	.align		8
.nv.constant4:
        /*0000*/ 	.dword	__assertfail
	.align		8
        /*0008*/ 	.dword	__unnamed_1
	.align		8
        /*0010*/ 	.dword	__unnamed_2
	.align		8
        /*0018*/ 	.dword	_ZN40_INTERNAL_89380cd7_4_k_cu_2fc37313_228174cuda3std3__45__cpo5beginE
	.align		8
        /*0020*/ 	.dword	_ZN40_INTERNAL_89380cd7_4_k_cu_2fc37313_228174cuda3std3__45__cpo3endE
	.align		8
        /*0028*/ 	.dword	_ZN40_INTERNAL_89380cd7_4_k_cu_2fc37313_228174cuda3std3__45__cpo6cbeginE
	.align		8
        /*0030*/ 	.dword	_ZN40_INTERNAL_89380cd7_4_k_cu_2fc37313_228174cuda3std3__45__cpo4cendE
	.align		8
        /*0038*/ 	.dword	_ZN40_INTERNAL_89380cd7_4_k_cu_2fc37313_228174cuda3std3__442_GLOBAL__N__89380cd7_4_k_cu_2fc37313_228176ignoreE
	.align		8
        /*0040*/ 	.dword	_ZN40_INTERNAL_89380cd7_4_k_cu_2fc37313_228174cuda3std3__419piecewise_constructE
	.align		8
        /*0048*/ 	.dword	_ZN40_INTERNAL_89380cd7_4_k_cu_2fc37313_228174cuda3std3__48in_placeE
	.align		8
        /*0050*/ 	.dword	_ZN40_INTERNAL_89380cd7_4_k_cu_2fc37313_228174cuda3std6ranges3__45__cpo4swapE
	.align		8
        /*0058*/ 	.dword	_ZN40_INTERNAL_89380cd7_4_k_cu_2fc37313_228174cuda3std6ranges3__45__cpo9iter_moveE
	.align		8
        /*0060*/ 	.dword	_ZN40_INTERNAL_89380cd7_4_k_cu_2fc37313_228174cute7productE
	.align		8
        /*0068*/ 	.dword	_ZN40_INTERNAL_89380cd7_4_k_cu_2fc37313_228174cute1_E
	.align		8
        /*0070*/ 	.dword	$str$25
	.align		8
        /*0078*/ 	.dword	$str$26
	.align		8
        /*0080*/ 	.dword	$str$27
	.align		8
        /*0088*/ 	.dword	$str$28


//--------------------- .text._ZN7cutlass13device_kernelINS_4gemm6kernel13GemmUniversalIN4cute5tupleIJiiiiEEENS1_10collective13CollectiveMmaINS1_35MainloopSm100TmaUmmaWarpSpecializedILi17ELi2ELi4ENS5_IJNS4_1CILi2EEENSA_ILi4EEENSA_ILi1EEEEEEEENS5_IJNSA_ILi128EEENSA_ILi64EEESH_EEENS_6half_tENS5_IJlSD_lEEESJ_SK_NS4_8TiledMMAINS4_8MMA_AtomIJNS4_26SM100_MMA_F16BF16_2x1SM_SSISJ_SJ_fLi128ELi64ELNS4_4UMMA5MajorE0ELSP_0ELNSO_7ScaleInE0ELSQ_0EEEEEENS4_6LayoutINS5_IJSD_SD_SD_EEENS5_IJNSA_ILi0EEESV_SV_EEEEENS5_IJNS4_10UnderscoreESY_SY_EEEEENS4_28SM100_TMA_2SM_LOAD_MULTICASTENS4_14ComposedLayoutINS4_7SwizzleILi3ELi4ELi3EEENS4_18smem_ptr_flag_bitsILi16EEENST_INS5_IJNSA_ILi8EEESH_EEENS5_IJSH_SD_EEEEEEEvNS4_8identityENS4_18SM100_TMA_2SM_LOADES1B_vS1C_EENS_8epilogue10collective18CollectiveEpilogueINS1F_23Sm100TmaWarpSpecializedILi3ELi2ELi16ELb1ELb0EEEJNS5_IJSH_SH_SH_EEENS5_IJNST_ISH_SD_EENST_INS5_IJNSA_ILi16EEESB_EEENS5_IJSD_NSA_ILi32EEEEEEEEEEESJ_SK_SJ_SK_NS1F_6fusion15FusionCallbacksIS1J_NS1S_17LinearCombinationISJ_fSJ_fLNS_15FloatRoundStyleE2EEES1K_S1R_JEEENS4_5SM1004TMEM4LOAD26SM100_TMEM_LOAD_32dp32b16xENS4_13SM90_TMA_LOADENS12_INS13_ILi1ELi4ELi3EEES16_NST_INS5_IJS17_S1M_EEENS5_IJS1M_SD_EEEEEEENS4_39AutoVectorizingCopyWithAssumedAlignmentILi128EEENS4_14SM90_TMA_STOREES27_S29_S29_EEEvvEEEEvNT_6ParamsE --------------------------
	.section	.text._ZN7cutlass13device_kernelINS_4gemm6kernel13GemmUniversalIN4cute5tupleIJiiiiEEENS1_10collective13CollectiveMmaINS1_35MainloopSm100TmaUmmaWarpSpecializedILi17ELi2ELi4ENS5_IJNS4_1CILi2EEENSA_ILi4EEENSA_ILi1EEEEEEEENS5_IJNSA_ILi128EEENSA_ILi64EEESH_EEENS_6half_tENS5_IJlSD_lEEESJ_SK_NS4_8TiledMMAINS4_8MMA_AtomIJNS4_26SM100_MMA_F16BF16_2x1SM_SSISJ_SJ_fLi128ELi64ELNS4_4UMMA5MajorE0ELSP_0ELNSO_7ScaleInE0ELSQ_0EEEEEENS4_6LayoutINS5_IJSD_SD_SD_EEENS5_IJNSA_ILi0EEESV_SV_EEEEENS5_IJNS4_10UnderscoreESY_SY_EEEEENS4_28SM100_TMA_2SM_LOAD_MULTICASTENS4_14ComposedLayoutINS4_7SwizzleILi3ELi4ELi3EEENS4_18smem_ptr_flag_bitsILi16EEENST_INS5_IJNSA_ILi8EEESH_EEENS5_IJSH_SD_EEEEEEEvNS4_8identityENS4_18SM100_TMA_2SM_LOADES1B_vS1C_EENS_8epilogue10collective18CollectiveEpilogueINS1F_23Sm100TmaWarpSpecializedILi3ELi2ELi16ELb1ELb0EEEJNS5_IJSH_SH_SH_EEENS5_IJNST_ISH_SD_EENST_INS5_IJNSA_ILi16EEESB_EEENS5_IJSD_NSA_ILi32EEEEEEEEEEESJ_SK_SJ_SK_NS1F_6fusion15FusionCallbacksIS1J_NS1S_17LinearCombinationISJ_fSJ_fLNS_15FloatRoundStyleE2EEES1K_S1R_JEEENS4_5SM1004TMEM4LOAD26SM100_TMEM_LOAD_32dp32b16xENS4_13SM90_TMA_LOADENS12_INS13_ILi1ELi4ELi3EEES16_NST_INS5_IJS17_S1M_EEENS5_IJS1M_SD_EEEEEEENS4_39AutoVectorizingCopyWithAssumedAlignmentILi128EEENS4_14SM90_TMA_STOREES27_S29_S29_EEEvvEEEEvNT_6ParamsE,"ax",@progbits
	.align	128
.text._ZN7cutlass13device_kernelINS_4gemm6kernel13GemmUniversalIN4cute5tupleIJiiiiEEENS1_10collective13CollectiveMmaINS1_35MainloopSm100TmaUmmaWarpSpecializedILi17ELi2ELi4ENS5_IJNS4_1CILi2EEENSA_ILi4EEENSA_ILi1EEEEEEEENS5_IJNSA_ILi128EEENSA_ILi64EEESH_EEENS_6half_tENS5_IJlSD_lEEESJ_SK_NS4_8TiledMMAINS4_8MMA_AtomIJNS4_26SM100_MMA_F16BF16_2x1SM_SSISJ_SJ_fLi128ELi64ELNS4_4UMMA5MajorE0ELSP_0ELNSO_7ScaleInE0ELSQ_0EEEEEENS4_6LayoutINS5_IJSD_SD_SD_EEENS5_IJNSA_ILi0EEESV_SV_EEEEENS5_IJNS4_10UnderscoreESY_SY_EEEEENS4_28SM100_TMA_2SM_LOAD_MULTICASTENS4_14ComposedLayoutINS4_7SwizzleILi3ELi4ELi3EEENS4_18smem_ptr_flag_bitsILi16EEENST_INS5_IJNSA_ILi8EEESH_EEENS5_IJSH_SD_EEEEEEEvNS4_8identityENS4_18SM100_TMA_2SM_LOADES1B_vS1C_EENS_8epilogue10collective18CollectiveEpilogueINS1F_23Sm100TmaWarpSpecializedILi3ELi2ELi16ELb1ELb0EEEJNS5_IJSH_SH_SH_EEENS5_IJNST_ISH_SD_EENST_INS5_IJNSA_ILi16EEESB_EEENS5_IJSD_NSA_ILi32EEEEEEEEEEESJ_SK_SJ_SK_NS1F_6fusion15FusionCallbacksIS1J_NS1S_17LinearCombinationISJ_fSJ_fLNS_15FloatRoundStyleE2EEES1K_S1R_JEEENS4_5SM1004TMEM4LOAD26SM100_TMEM_LOAD_32dp32b16xENS4_13SM90_TMA_LOADENS12_INS13_ILi1ELi4ELi3EEES16_NST_INS5_IJS17_S1M_EEENS5_IJS1M_SD_EEEEEEENS4_39AutoVectorizingCopyWithAssumedAlignmentILi128EEENS4_14SM90_TMA_STOREES27_S29_S29_EEEvvEEEEvNT_6ParamsE:
        .type           _ZN7cutlass13device_kernelINS_4gemm6kernel13GemmUniversalIN4cute5tupleIJiiiiEEENS1_10collective13CollectiveMmaINS1_35MainloopSm100TmaUmmaWarpSpecializedILi17ELi2ELi4ENS5_IJNS4_1CILi2EEENSA_ILi4EEENSA_ILi1EEEEEEEENS5_IJNSA_ILi128EEENSA_ILi64EEESH_EEENS_6half_tENS5_IJlSD_lEEESJ_SK_NS4_8TiledMMAINS4_8MMA_AtomIJNS4_26SM100_MMA_F16BF16_2x1SM_SSISJ_SJ_fLi128ELi64ELNS4_4UMMA5MajorE0ELSP_0ELNSO_7ScaleInE0ELSQ_0EEEEEENS4_6LayoutINS5_IJSD_SD_SD_EEENS5_IJNSA_ILi0EEESV_SV_EEEEENS5_IJNS4_10UnderscoreESY_SY_EEEEENS4_28SM100_TMA_2SM_LOAD_MULTICASTENS4_14ComposedLayoutINS4_7SwizzleILi3ELi4ELi3EEENS4_18smem_ptr_flag_bitsILi16EEENST_INS5_IJNSA_ILi8EEESH_EEENS5_IJSH_SD_EEEEEEEvNS4_8identityENS4_18SM100_TMA_2SM_LOADES1B_vS1C_EENS_8epilogue10collective18CollectiveEpilogueINS1F_23Sm100TmaWarpSpecializedILi3ELi2ELi16ELb1ELb0EEEJNS5_IJSH_SH_SH_EEENS5_IJNST_ISH_SD_EENST_INS5_IJNSA_ILi16EEESB_EEENS5_IJSD_NSA_ILi32EEEEEEEEEEESJ_SK_SJ_SK_NS1F_6fusion15FusionCallbacksIS1J_NS1S_17LinearCombinationISJ_fSJ_fLNS_15FloatRoundStyleE2EEES1K_S1R_JEEENS4_5SM1004TMEM4LOAD26SM100_TMEM_LOAD_32dp32b16xENS4_13SM90_TMA_LOADENS12_INS13_ILi1ELi4ELi3EEES16_NST_INS5_IJS17_S1M_EEENS5_IJS1M_SD_EEEEEEENS4_39AutoVectorizingCopyWithAssumedAlignmentILi128EEENS4_14SM90_TMA_STOREES27_S29_S29_EEEvvEEEEvNT_6ParamsE,@function
        .size           _ZN7cutlass13device_kernelINS_4gemm6kernel13GemmUniversalIN4cute5tupleIJiiiiEEENS1_10collective13CollectiveMmaINS1_35MainloopSm100TmaUmmaWarpSpecializedILi17ELi2ELi4ENS5_IJNS4_1CILi2EEENSA_ILi4EEENSA_ILi1EEEEEEEENS5_IJNSA_ILi128EEENSA_ILi64EEESH_EEENS_6half_tENS5_IJlSD_lEEESJ_SK_NS4_8TiledMMAINS4_8MMA_AtomIJNS4_26SM100_MMA_F16BF16_2x1SM_SSISJ_SJ_fLi128ELi64ELNS4_4UMMA5MajorE0ELSP_0ELNSO_7ScaleInE0ELSQ_0EEEEEENS4_6LayoutINS5_IJSD_SD_SD_EEENS5_IJNSA_ILi0EEESV_SV_EEEEENS5_IJNS4_10UnderscoreESY_SY_EEEEENS4_28SM100_TMA_2SM_LOAD_MULTICASTENS4_14ComposedLayoutINS4_7SwizzleILi3ELi4ELi3EEENS4_18smem_ptr_flag_bitsILi16EEENST_INS5_IJNSA_ILi8EEESH_EEENS5_IJSH_SD_EEEEEEEvNS4_8identityENS4_18SM100_TMA_2SM_LOADES1B_vS1C_EENS_8epilogue10collective18CollectiveEpilogueINS1F_23Sm100TmaWarpSpecializedILi3ELi2ELi16ELb1ELb0EEEJNS5_IJSH_SH_SH_EEENS5_IJNST_ISH_SD_EENST_INS5_IJNSA_ILi16EEESB_EEENS5_IJSD_NSA_ILi32EEEEEEEEEEESJ_SK_SJ_SK_NS1F_6fusion15FusionCallbacksIS1J_NS1S_17LinearCombinationISJ_fSJ_fLNS_15FloatRoundStyleE2EEES1K_S1R_JEEENS4_5SM1004TMEM4LOAD26SM100_TMEM_LOAD_32dp32b16xENS4_13SM90_TMA_LOADENS12_INS13_ILi1ELi4ELi3EEES16_NST_INS5_IJS17_S1M_EEENS5_IJS1M_SD_EEEEEEENS4_39AutoVectorizingCopyWithAssumedAlignmentILi128EEENS4_14SM90_TMA_STOREES27_S29_S29_EEEvvEEEEvNT_6ParamsE,(.L_x_215 - _ZN7cutlass13device_kernelINS_4gemm6kernel13GemmUniversalIN4cute5tupleIJiiiiEEENS1_10collective13CollectiveMmaINS1_35MainloopSm100TmaUmmaWarpSpecializedILi17ELi2ELi4ENS5_IJNS4_1CILi2EEENSA_ILi4EEENSA_ILi1EEEEEEEENS5_IJNSA_ILi128EEENSA_ILi64EEESH_EEENS_6half_tENS5_IJlSD_lEEESJ_SK_NS4_8TiledMMAINS4_8MMA_AtomIJNS4_26SM100_MMA_F16BF16_2x1SM_SSISJ_SJ_fLi128ELi64ELNS4_4UMMA5MajorE0ELSP_0ELNSO_7ScaleInE0ELSQ_0EEEEEENS4_6LayoutINS5_IJSD_SD_SD_EEENS5_IJNSA_ILi0EEESV_SV_EEEEENS5_IJNS4_10UnderscoreESY_SY_EEEEENS4_28SM100_TMA_2SM_LOAD_MULTICASTENS4_14ComposedLayoutINS4_7SwizzleILi3ELi4ELi3EEENS4_18smem_ptr_flag_bitsILi16EEENST_INS5_IJNSA_ILi8EEESH_EEENS5_IJSH_SD_EEEEEEEvNS4_8identityENS4_18SM100_TMA_2SM_LOADES1B_vS1C_EENS_8epilogue10collective18CollectiveEpilogueINS1F_23Sm100TmaWarpSpecializedILi3ELi2ELi16ELb1ELb0EEEJNS5_IJSH_SH_SH_EEENS5_IJNST_ISH_SD_EENST_INS5_IJNSA_ILi16EEESB_EEENS5_IJSD_NSA_ILi32EEEEEEEEEEESJ_SK_SJ_SK_NS1F_6fusion15FusionCallbacksIS1J_NS1S_17LinearCombinationISJ_fSJ_fLNS_15FloatRoundStyleE2EEES1K_S1R_JEEENS4_5SM1004TMEM4LOAD26SM100_TMEM_LOAD_32dp32b16xENS4_13SM90_TMA_LOADENS12_INS13_ILi1ELi4ELi3EEES16_NST_INS5_IJS17_S1M_EEENS5_IJS1M_SD_EEEEEEENS4_39AutoVectorizingCopyWithAssumedAlignmentILi128EEENS4_14SM90_TMA_STOREES27_S29_S29_EEEvvEEEEvNT_6ParamsE)
        .other          _ZN7cutlass13device_kernelINS_4gemm6kernel13GemmUniversalIN4cute5tupleIJiiiiEEENS1_10collective13CollectiveMmaINS1_35MainloopSm100TmaUmmaWarpSpecializedILi17ELi2ELi4ENS5_IJNS4_1CILi2EEENSA_ILi4EEENSA_ILi1EEEEEEEENS5_IJNSA_ILi128EEENSA_ILi64EEESH_EEENS_6half_tENS5_IJlSD_lEEESJ_SK_NS4_8TiledMMAINS4_8MMA_AtomIJNS4_26SM100_MMA_F16BF16_2x1SM_SSISJ_SJ_fLi128ELi64ELNS4_4UMMA5MajorE0ELSP_0ELNSO_7ScaleInE0ELSQ_0EEEEEENS4_6LayoutINS5_IJSD_SD_SD_EEENS5_IJNSA_ILi0EEESV_SV_EEEEENS5_IJNS4_10UnderscoreESY_SY_EEEEENS4_28SM100_TMA_2SM_LOAD_MULTICASTENS4_14ComposedLayoutINS4_7SwizzleILi3ELi4ELi3EEENS4_18smem_ptr_flag_bitsILi16EEENST_INS5_IJNSA_ILi8EEESH_EEENS5_IJSH_SD_EEEEEEEvNS4_8identityENS4_18SM100_TMA_2SM_LOADES1B_vS1C_EENS_8epilogue10collective18CollectiveEpilogueINS1F_23Sm100TmaWarpSpecializedILi3ELi2ELi16ELb1ELb0EEEJNS5_IJSH_SH_SH_EEENS5_IJNST_ISH_SD_EENST_INS5_IJNSA_ILi16EEESB_EEENS5_IJSD_NSA_ILi32EEEEEEEEEEESJ_SK_SJ_SK_NS1F_6fusion15FusionCallbacksIS1J_NS1S_17LinearCombinationISJ_fSJ_fLNS_15FloatRoundStyleE2EEES1K_S1R_JEEENS4_5SM1004TMEM4LOAD26SM100_TMEM_LOAD_32dp32b16xENS4_13SM90_TMA_LOADENS12_INS13_ILi1ELi4ELi3EEES16_NST_INS5_IJS17_S1M_EEENS5_IJS1M_SD_EEEEEEENS4_39AutoVectorizingCopyWithAssumedAlignmentILi128EEENS4_14SM90_TMA_STOREES27_S29_S29_EEEvvEEEEvNT_6ParamsE,@"STO_CUDA_ENTRY STV_DEFAULT"
_ZN7cutlass13device_kernelINS_4gemm6kernel13GemmUniversalIN4cute5tupleIJiiiiEEENS1_10collective13CollectiveMmaINS1_35MainloopSm100TmaUmmaWarpSpecializedILi17ELi2ELi4ENS5_IJNS4_1CILi2EEENSA_ILi4EEENSA_ILi1EEEEEEEENS5_IJNSA_ILi128EEENSA_ILi64EEESH_EEENS_6half_tENS5_IJlSD_lEEESJ_SK_NS4_8TiledMMAINS4_8MMA_AtomIJNS4_26SM100_MMA_F16BF16_2x1SM_SSISJ_SJ_fLi128ELi64ELNS4_4UMMA5MajorE0ELSP_0ELNSO_7ScaleInE0ELSQ_0EEEEEENS4_6LayoutINS5_IJSD_SD_SD_EEENS5_IJNSA_ILi0EEESV_SV_EEEEENS5_IJNS4_10UnderscoreESY_SY_EEEEENS4_28SM100_TMA_2SM_LOAD_MULTICASTENS4_14ComposedLayoutINS4_7SwizzleILi3ELi4ELi3EEENS4_18smem_ptr_flag_bitsILi16EEENST_INS5_IJNSA_ILi8EEESH_EEENS5_IJSH_SD_EEEEEEEvNS4_8identityENS4_18SM100_TMA_2SM_LOADES1B_vS1C_EENS_8epilogue10collective18CollectiveEpilogueINS1F_23Sm100TmaWarpSpecializedILi3ELi2ELi16ELb1ELb0EEEJNS5_IJSH_SH_SH_EEENS5_IJNST_ISH_SD_EENST_INS5_IJNSA_ILi16EEESB_EEENS5_IJSD_NSA_ILi32EEEEEEEEEEESJ_SK_SJ_SK_NS1F_6fusion15FusionCallbacksIS1J_NS1S_17LinearCombinationISJ_fSJ_fLNS_15FloatRoundStyleE2EEES1K_S1R_JEEENS4_5SM1004TMEM4LOAD26SM100_TMEM_LOAD_32dp32b16xENS4_13SM90_TMA_LOADENS12_INS13_ILi1ELi4ELi3EEES16_NST_INS5_IJS17_S1M_EEENS5_IJS1M_SD_EEEEEEENS4_39AutoVectorizingCopyWithAssumedAlignmentILi128EEENS4_14SM90_TMA_STOREES27_S29_S29_EEEvvEEEEvNT_6ParamsE:
[----:B------:R-:W1:Y:S01]  /*0000*/  LDC R1, c[0x0][0x37c] ;  /* 0x0000df00ff017b82 */ /* 0x000e620000000800 */
[----:B------:R-:W2:Y:S01]  /*0010*/  S2R R59, SR_TID.X ;  /* 0x00000000003b7919 */ /* 0x000ea20000002100 */
[----:B------:R-:W3:Y:S06]  /*0020*/  LDCU.64 UR8, c[0x0][0x890] ;  /* 0x00011200ff0877ac */ /* 0x000eec0008000a00 */
[----:B------:R-:W4:Y:S01]  /*0030*/  S2UR UR4, SR_CgaCtaId ;  /* 0x00000000000479c3 */ /* 0x000f220000008800 */
[----:B------:R-:W-:Y:S02]  /*0040*/  PRMT R50, RZ, 0x7610, R50 ;  /* 0x00007610ff327816 */ /* 0x000fe40000000032 */
[----:B------:R-:W-:-:S02]  /*0050*/  ELECT P0, URZ, PT ;  /* 0x0000000000ff782f */ /* 0x000fc40003800000 */
[----:B---3--:R-:W-:-:S04]  /*0060*/  ISETP.NE.U32.AND P1, PT, RZ, UR8, PT ;  /* 0x00000008ff007c0c */ /* 0x008fc8000bf25070 */
[----:B------:R-:W-:Y:S01]  /*0070*/  ISETP.NE.AND.EX P2, PT, RZ, UR9, PT, P1 ;  /* 0x00000009ff007c0c */ /* 0x000fe2000bf45310 */
[----:B----4-:R-:W-:Y:S02]  /*0080*/  ULOP3.LUT UR46, UR4, 0x1, URZ, 0xc0, !UPT ;  /* 0x00000001042e7892 */ /* 0x010fe4000f8ec0ff */
[----:B------:R-:W-:Y:S01]  /*0090*/  ULOP3.LUT UR45, UR4, 0x1, URZ, 0x3c, !UPT ;  /* 0x00000001042d7892 */ /* 0x000fe2000f8e3cff */
[----:B--2---:R-:W-:-:S05]  /*00a0*/  SHF.R.U32.HI R51, RZ, 0x5, R59 ;  /* 0x00000005ff337819 */ /* 0x004fca000001163b */
[----:B------:R-:W2:Y:S02]  /*00b0*/  SHFL.IDX PT, R0, R51, RZ, 0x1f ;  /* 0x00001fff33007589 */ /* 0x000ea400000e0000 */
[----:B--2---:R-:W-:Y:S02]  /*00c0*/  R2UR UR22, R0 ;  /* 0x00000000001672ca */ /* 0x004fe400000e0000 */
[----:B-1----:R-:W-:-:S13]  /*00d0*/  @P2 BRA `(.L_x_0) ;  /* 0x0000000000302947 */ /* 0x002fda0003800000 */
[----:B------:R-:W1:Y:S02]  /*00e0*/  LDCU.64 UR4, c[0x0][0x888] ;  /* 0x00011100ff0477ac */ /* 0x000e640008000a00 */
[----:B-1----:R-:W-:-:S04]  /*00f0*/  UISETP.NE.U32.AND UP0, UPT, UR4, URZ, UPT ;  /* 0x000000ff0400728c */ /* 0x002fc8000bf05070 */
[----:B------:R-:W-:-:S09]  /*0100*/  UISETP.NE.AND.EX UP0, UPT, UR5, URZ, UPT, UP0 ;  /* 0x000000ff0500728c */ /* 0x000fd2000bf05300 */
[----:B------:R-:W-:Y:S05]  /*0110*/  BRA.U !UP0, `(.L_x_1) ;  /* 0x0000000108147547 */ /* 0x000fea000b800000 */
[----:B------:R-:W1:Y:S01]  /*0120*/  LDC.64 R26, c[0x0][0x888] ;  /* 0x00022200ff1a7b82 */ /* 0x000e620000000a00 */
[----:B------:R-:W1:Y:S02]  /*0130*/  LDCU.64 UR4, c[0x0][0x358] ;  /* 0x00006b00ff0477ac */ /* 0x000e640008000a00 */
[----:B-1----:R1:W5:Y:S01]  /*0140*/  LDG.E R26, desc[UR4][R26.64] ;  /* 0x000000041a1a7981 */ /* 0x002362000c1e1900 */
[----:B------:R-:W-:Y:S01]  /*0150*/  HFMA2 R50, -RZ, RZ, 0, 5.9604644775390625e-08 ;  /* 0x00000001ff327431 */ /* 0x000fe200000001ff */
[----:B------:R-:W-:Y:S05]  /*0160*/  BRA `(.L_x_0) ;  /* 0x00000000000c7947 */ /* 0x000fea0003800000 */
.L_x_1:
[----:B------:R-:W1:Y:S01]  /*0170*/  LDCU UR4, c[0x0][0x880] ;  /* 0x00011000ff0477ac */ /* 0x000e620008000800 */
[----:B------:R-:W-:Y:S01]  /*0180*/  HFMA2 R50, -RZ, RZ, 0, 5.9604644775390625e-08 ;  /* 0x00000001ff327431 */ /* 0x000fe200000001ff */
[----:B-1----:R-:W-:-:S07]  /*0190*/  MOV R26, UR4 ;  /* 0x00000004001a7c02 */ /* 0x002fce0008000f00 */
.L_x_0:
[----:B------:R-:W2:Y:S02]  /*01a0*/  LDCU.64 UR4, c[0x0][0x8b0] ;  /* 0x00011600ff0477ac */ /* 0x000ea40008000a00 */
[----:B--2---:R-:W-:-:S04]  /*01b0*/  UISETP.NE.U32.AND UP0, UPT, UR4, URZ, UPT ;  /* 0x000000ff0400728c */ /* 0x004fc8000bf05070 */
[----:B------:R-:W-:-:S09]  /*01c0*/  UISETP.NE.AND.EX UP0, UPT, UR5, URZ, UPT, UP0 ;  /* 0x000000ff0500728c */ /* 0x000fd2000bf05300 */
[----:B------:R-:W-:Y:S05]  /*01d0*/  BRA.U UP0, `(.L_x_2) ;  /* 0x0000000100287547 */ /* 0x000fea000b800000 */
[----:B------:R-:W2:Y:S02]  /*01e0*/  LDCU.64 UR4, c[0x0][0x8a8] ;  /* 0x00011500ff0477ac */ /* 0x000ea40008000a00 */
[----:B--2---:R-:W-:-:S04]  /*01f0*/  UISETP.NE.U32.AND UP0, UPT, UR4, URZ, UPT ;  /* 0x000000ff0400728c */ /* 0x004fc8000bf05070 */
[----:B------:R-:W-:-:S09]  /*0200*/  UISETP.NE.AND.EX UP0, UPT, UR5, URZ, UPT, UP0 ;  /* 0x000000ff0500728c */ /* 0x000fd2000bf05300 */
[----:B------:R-:W-:Y:S05]  /*0210*/  BRA.U !UP0, `(.L_x_3) ;  /* 0x0000000108107547 */ /* 0x000fea000b800000 */
[----:B------:R-:W2:Y:S01]  /*0220*/  LDC.64 R24, c[0x0][0x8a8] ;  /* 0x00022a00ff187b82 */ /* 0x000ea20000000a00 */
[----:B------:R-:W2:Y:S02]  /*0230*/  LDCU.64 UR4, c[0x0][0x358] ;  /* 0x00006b00ff0477ac */ /* 0x000ea40008000a00 */
[----:B--2---:R2:W5:Y:S01]  /*0240*/  LDG.E R24, desc[UR4][R24.64] ;  /* 0x0000000418187981 */ /* 0x004562000c1e1900 */
[----:B------:R-:W-:Y:S05]  /*0250*/  BRA `(.L_x_2) ;  /* 0x0000000000087947 */ /* 0x000fea0003800000 */
.L_x_3:
[----:B------:R-:W2:Y:S02]  /*0260*/  LDCU UR4, c[0x0][0x8a0] ;  /* 0x00011400ff0477ac */ /* 0x000ea40008000800 */
[----:B--2---:R-:W-:Y:S02]  /*0270*/  MOV R24, UR4 ;  /* 0x0000000400187c02 */ /* 0x004fe40008000f00 */
.L_x_2:
[----:B------:R-:W-:Y:S01]  /*0280*/  IMAD.U32 R0, RZ, RZ, UR22 ;  /* 0x00000016ff007e24 */ /* 0x000fe2000f8e00ff */
[----:B------:R-:W-:Y:S04]  /*0290*/  BSSY.RECONVERGENT B0, `(.L_x_4) ;  /* 0x000000c000007945 */ /* 0x000fe80003800200 */
[C---:B------:R-:W-:Y:S02]  /*02a0*/  ISETP.NE.OR P3, PT, R0.reuse, 0x1, !P0 ;  /* 0x000000010000780c */ /* 0x040fe40004765670 */
[----:B------:R-:W-:-:S11]  /*02b0*/  ISETP.NE.OR P2, PT, R0, 0x3, !P0 ;  /* 0x000000030000780c */ /* 0x000fd60004745670 */
[----:B------:R-:W-:Y:S05]  /*02c0*/  @P3 BRA `(.L_x_5) ;  /* 0x0000000000203947 */ /* 0x000fea0003800000 */
[----:B------:R-:W3:Y:S02]  /*02d0*/  LDCU.64 UR4, c[0x0][0x348] ;  /* 0x00006900ff0477ac */ /* 0x000ee40008000a00 */
[----:B---3--:R-:W-:Y:S02]  /*02e0*/  UIADD3 UR6, UP1, UPT, UR4, 0x80, URZ ;  /* 0x0000008004067890 */ /* 0x008fe4000ff3e0ff */
[----:B------:R-:W-:Y:S02]  /*02f0*/  UIADD3 UR4, UP0, UPT, UR4, 0x180, URZ ;  /* 0x0000018004047890 */ /* 0x000fe4000ff1e0ff */
[----:B------:R-:W-:Y:S02]  /*0300*/  UIADD3.X UR7, UPT, UPT, URZ, UR5, URZ, UP1, !UPT ;  /* 0x00000005ff077290 */ /* 0x000fe40008ffe4ff */
[----:B------:R-:W-:-:S07]  /*0310*/  UIADD3.X UR5, UPT, UPT, URZ, UR5, URZ, UP0, !UPT ;  /* 0x00000005ff057290 */ /* 0x000fce00087fe4ff */
[----:B------:R3:W-:Y:S02]  /*0320*/  UTMACCTL.PF [UR6] ;  /* 0x00000000060079b9 */ /* 0x0007e40008040000 */
[----:B------:R3:W-:Y:S02]  /*0330*/  UTMACCTL.PF [UR4] ;  /* 0x00000000040079b9 */ /* 0x0007e40008040000 */
[----:B---3--:R-:W-:Y:S01]  /*0340*/  NOP ;  /* 0x0000000000007918 */ /* 0x008fe20000000000 */
.L_x_5:
[----:B------:R-:W-:Y:S05]  /*0350*/  BSYNC.RECONVERGENT B0 ;  /* 0x0000000000007941 */ /* 0x000fea0003800200 */
.L_x_4:
[----:B------:R-:W-:Y:S04]  /*0360*/  BSSY.RECONVERGENT B0, `(.L_x_6) ;  /* 0x000000a000007945 */ /* 0x000fe80003800200 */
        /* <DEDUP_REMOVED lines=9> */
.L_x_7:
[----:B------:R-:W-:Y:S05]  /*0400*/  BSYNC.RECONVERGENT B0 ;  /* 0x0000000000007941 */ /* 0x000fea0003800200 */
.L_x_6:
[----:B------:R-:W3:Y:S01]  /*0410*/  LDCU.64 UR4, c[0x0][0x888] ;  /* 0x00011100ff0477ac */ /* 0x000ee20008000a00 */
[----:B------:R-:W-:Y:S01]  /*0420*/  ISETP.NE.AND.EX P1, PT, RZ, UR9, PT, P1 ;  /* 0x00000009ff007c0c */ /* 0x000fe2000bf25310 */
[----:B------:R-:W-:Y:S01]  /*0430*/  UPLOP3.LUT UP4, UPT, UPT, UPT, UPT, 0x80, 0x8 ;  /* 0x000000000008789c */ /* 0x000fe20003f8f070 */
[----:B---3--:R-:W-:-:S04]  /*0440*/  ISETP.NE.U32.AND P2, PT, RZ, UR4, PT ;  /* 0x00000004ff007c0c */ /* 0x008fc8000bf45070 */
[----:B------:R-:W-:-:S13]  /*0450*/  ISETP.NE.AND.EX P2, PT, RZ, UR5, PT, P2 ;  /* 0x00000005ff007c0c */ /* 0x000fda000bf45320 */
[----:B------:R-:W-:Y:S05]  /*0460*/  @P2 BRA P1, `(.L_x_8) ;  /* 0x0000000000282947 */ /* 0x000fea0000800000 */
[----:B------:R-:W-:Y:S01]  /*0470*/  UISETP.NE.U32.AND UP0, UPT, UR8, URZ, UPT ;  /* 0x000000ff0800728c */ /* 0x000fe2000bf05070 */
[----:B-----5:R-:W-:Y:S01]  /*0480*/  FSETP.NEU.AND P1, PT, R26, RZ, PT ;  /* 0x000000ff1a00720b */ /* 0x020fe20003f2d000 */
[----:B------:R-:W-:Y:S02]  /*0490*/  UISETP.NE.U32.AND UP2, UPT, UR4, URZ, UPT ;  /* 0x000000ff0400728c */ /* 0x000fe4000bf45070 */
[----:B------:R-:W-:Y:S02]  /*04a0*/  UISETP.NE.AND.EX UP1, UPT, UR9, URZ, UPT, UP0 ;  /* 0x000000ff0900728c */ /* 0x000fe4000bf25300 */
[----:B------:R-:W-:-:S04]  /*04b0*/  UISETP.NE.AND.EX UP0, UPT, UR5, URZ, UPT, UP2 ;  /* 0x000000ff0500728c */ /* 0x000fc8000bf05320 */
[----:B------:R-:W-:-:S04]  /*04c0*/  USEL UR4, URZ, 0xffffffff, UP0 ;  /* 0xffffffffff047887 */ /* 0x000fc80008000000 */
[----:B------:R-:W-:Y:S01]  /*04d0*/  VOTEU.ANY UP0, P1 ;  /* 0x0000000000ff7886 */ /* 0x000fe20000800100 */
[----:B------:R-:W-:-:S04]  /*04e0*/  @!UP1 USEL UR4, URZ, 0xffffffff, UP0 ;  /* 0xffffffffff049887 */ /* 0x000fc80008000000 */
[----:B------:R-:W-:-:S04]  /*04f0*/  ULOP3.LUT UR4, UR4, 0x1, URZ, 0xc0, !UPT ;  /* 0x0000000104047892 */ /* 0x000fc8000f8ec0ff */
[----:B------:R-:W-:-:S11]  /*0500*/  UISETP.NE.U32.AND UP4, UPT, UR4, 0x1, UPT ;  /* 0x000000010400788c */ /* 0x000fd6000bf85070 */
.L_x_8:
[----:B------:R-:W3:Y:S01]  /*0510*/  SHFL.IDX PT, R0, R51, RZ, 0x1f ;  /* 0x00001fff33007589 */ /* 0x000ee200000e0000 */
[----:B------:R-:W-:-:S04]  /*0520*/  UISETP.NE.AND UP0, UPT, UR22, 0x2, UPT ;  /* 0x000000021600788c */ /* 0x000fc8000bf05270 */
[----:B------:R-:W-:Y:S02]  /*0530*/  UISETP.EQ.AND UP1, UPT, UR46, URZ, !UP0 ;  /* 0x000000ff2e00728c */ /* 0x000fe4000c722270 */
[----:B------:R-:W-:-:S04]  /*0540*/  USEL UR43, URZ, 0x1, UP0 ;  /* 0x00000001ff2b7887 */ /* 0x000fc80008000000 */
[----:B------:R-:W-:Y:S02]  /*0550*/  PLOP3.LUT P3, PT, P0, PT, UP1, 0x80, 0x8 ;  /* 0x000000000008781c */ /* 0x000fe4000076f018 */
[----:B---3--:R-:W-:-:S13]  /*0560*/  ISETP.NE.AND P1, PT, R0, RZ, PT ;  /* 0x000000ff0000720c */ /* 0x008fda0003f25270 */
[----:B------:R-:W-:Y:S05]  /*0570*/  @P1 BRA `(.L_x_9) ;  /* 0x0000000000cc1947 */ /* 0x000fea0003800000 */
[----:B------:R-:W-:Y:S01]  /*0580*/  ELECT P1, URZ, PT ;  /* 0x0000000000ff782f */ /* 0x000fe20003820000 */
[----:B------:R-:W-:-:S12]  /*0590*/  BSSY.RECONVERGENT B0, `(.L_x_9) ;  /* 0x0000031000007945 */ /* 0x000fd80003800200 */
[----:B------:R-:W-:Y:S05]  /*05a0*/  @!P1 BRA `(.L_x_10) ;  /* 0x0000000000bc9947 */ /* 0x000fea0003800000 */
[----:B------:R-:W3:Y:S01]  /*05b0*/  S2UR UR5, SR_CgaCtaId ;  /* 0x00000000000579c3 */ /* 0x000ee20000008800 */
[----:B------:R-:W-:Y:S01]  /*05c0*/  UMOV UR4, 0x400 ;  /* 0x0000040000047882 */ /* 0x000fe20000000000 */
[----:B------:R-:W-:Y:S01]  /*05d0*/  UMOV UR8, 0x1 ;  /* 0x0000000100087882 */ /* 0x000fe20000000000 */
[----:B------:R-:W-:Y:S01]  /*05e0*/  UMOV UR6, 0x4 ;  /* 0x0000000400067882 */ /* 0x000fe20000000000 */
[----:B------:R-:W-:-:S04]  /*05f0*/  UIADD3 UR8, UPT, UPT, -UR8, 0x100000, URZ ;  /* 0x0010000008087890 */ /* 0x000fc8000fffe1ff */
[----:B------:R-:W-:Y:S02]  /*0600*/  USHF.L.U32 UR9, UR8, 0xb, URZ ;  /* 0x0000000b08097899 */ /* 0x000fe400080006ff */
[----:B------:R-:W-:Y:S02]  /*0610*/  USHF.L.U32 UR8, UR8, 0x1, URZ ;  /* 0x0000000108087899 */ /* 0x000fe400080006ff */
[----:B------:R-:W-:-:S04]  /*0620*/  UIADD3 UR6, UPT, UPT, -UR6, 0x100000, URZ ;  /* 0x0010000006067890 */ /* 0x000fc8000fffe1ff */
[----:B------:R-:W-:Y:S02]  /*0630*/  USHF.L.U32 UR7, UR6, 0xb, URZ ;  /* 0x0000000b06077899 */ /* 0x000fe400080006ff */
[----:B------:R-:W-:Y:S02]  /*0640*/  USHF.L.U32 UR6, UR6, 0x1, URZ ;  /* 0x0000000106067899 */ /* 0x000fe400080006ff */
[----:B---3--:R-:W-:Y:S01]  /*0650*/  ULEA UR4, UR5, UR4, 0x18 ;  /* 0x0000000405047291 */ /* 0x008fe2000f8ec0ff */
[----:B------:R-:W3:Y:S11]  /*0660*/  FENCE.VIEW.ASYNC.S ;  /* 0x00000000000073c6 */ /* 0x000ef60000000000 */
[----:B---3--:R3:W4:Y:S01]  /*0670*/  SYNCS.EXCH.64 URZ, [UR4], UR8 ;  /* 0x0000000804ff75b2 */ /* 0x0087220008000100 */
[----:B------:R3:W1:Y:S01]  /*0680*/  SYNCS.EXCH.64 URZ, [UR4+0x88], UR6 ;  /* 0x0000880604ff75b2 */ /* 0x0006620008000100 */
        /* <DEDUP_REMOVED lines=31> */
[----:B------:R3:W1:Y:S02]  /*0880*/  SYNCS.EXCH.64 URZ, [UR4+0x108], UR6 ;  /* 0x0001080604ff75b2 */ /* 0x0006640008000100 */
[----:B---34-:R-:W-:Y:S01]  /*0890*/  NOP ;  /* 0x0000000000007918 */ /* 0x018fe20000000000 */
.L_x_10:
[----:B------:R-:W-:Y:S05]  /*08a0*/  BSYNC.RECONVERGENT B0 ;  /* 0x0000000000007941 */ /* 0x000fea0003800200 */
.L_x_9:
[----:B------:R-:W3:Y:S01]  /*08b0*/  SHFL.IDX PT, R0, R51, RZ, 0x1f ;  /* 0x00001fff33007589 */ /* 0x000ee200000e0000 */
[----:B------:R-:W-:Y:S01]  /*08c0*/  NOP ;  /* 0x0000000000007918 */ /* 0x000fe20000000000 */
[----:B---3--:R-:W-:-:S13]  /*08d0*/  ISETP.NE.AND P1, PT, R0, 0x1, PT ;  /* 0x000000010000780c */ /* 0x008fda0003f25270 */
[----:B------:R-:W-:Y:S05]  /*08e0*/  @P1 BRA `(.L_x_11) ;  /* 0x0000000000501947 */ /* 0x000fea0003800000 */
        /* <DEDUP_REMOVED lines=9> */
[----:B------:R-:W-:Y:S01]  /*0980*/  USHF.L.U32 UR6, UR6, 0x1, URZ ;  /* 0x0000000106067899 */ /* 0x000fe200080006ff */
[----:B------:R-:W-:Y:S01]  /*0990*/  ELECT P1, URZ, PT ;  /* 0x0000000000ff782f */ /* 0x000fe20003820000 */
[----:B---3--:R-:W-:Y:S01]  /*09a0*/  ULEA UR4, UR5, UR4, 0x18 ;  /* 0x0000000405047291 */ /* 0x008fe2000f8ec0ff */
[----:B------:R-:W3:Y:S11]  /*09b0*/  FENCE.VIEW.ASYNC.S ;  /* 0x00000000000073c6 */ /* 0x000ef60000000000 */
[----:B---3--:R3:W4:Y:S01]  /*09c0*/  SYNCS.EXCH.64 URZ, [UR4+0x110], UR8 ;  /* 0x0001100804ff75b2 */ /* 0x0087220008000100 */
[----:B------:R3:W1:Y:S01]  /*09d0*/  SYNCS.EXCH.64 URZ, [UR4+0x128], UR6 ;  /* 0x0001280604ff75b2 */ /* 0x0006620008000100 */
[----:B------:R3:W1:Y:S01]  /*09e0*/  SYNCS.EXCH.64 URZ, [UR4+0x118], UR8 ;  /* 0x0001180804ff75b2 */ /* 0x0006620008000100 */
[----:B------:R3:W1:Y:S01]  /*09f0*/  SYNCS.EXCH.64 URZ, [UR4+0x130], UR6 ;  /* 0x0001300604ff75b2 */ /* 0x0006620008000100 */
[----:B------:R3:W1:Y:S01]  /*0a00*/  SYNCS.EXCH.64 URZ, [UR4+0x120], UR8 ;  /* 0x0001200804ff75b2 */ /* 0x0006620008000100 */
[----:B------:R3:W1:Y:S01]  /*0a10*/  SYNCS.EXCH.64 URZ, [UR4+0x138], UR6 ;  /* 0x0001380604ff75b2 */ /* 0x0006620008000100 */
[----:B------:R-:W-:Y:S01]  /*0a20*/  NOP ;  /* 0x0000000000007918 */ /* 0x000fe20000000000 */
.L_x_11:
[----:B------:R-:W2:Y:S01]  /*0a30*/  SHFL.IDX PT, R0, R51, RZ, 0x1f ;  /* 0x00001fff33007589 */ /* 0x000ea200000e0000 */
[----:B------:R-:W-:Y:S01]  /*0a40*/  NOP ;  /* 0x0000000000007918 */ /* 0x000fe20000000000 */
[----:B--2---:R-:W-:-:S13]  /*0a50*/  ISETP.NE.AND P1, PT, R0, 0x3, PT ;  /* 0x000000030000780c */ /* 0x004fda0003f25270 */
[----:B------:R-:W-:Y:S05]  /*0a60*/  @P1 BRA `(.L_x_12) ;  /* 0x0000000000301947 */ /* 0x000fea0003800000 */
[----:B---3--:R-:W2:Y:S01]  /*0a70*/  S2UR UR6, SR_CgaCtaId ;  /* 0x00000000000679c3 */ /* 0x008ea20000008800 */
[----:B------:R-:W-:Y:S01]  /*0a80*/  UMOV UR4, 0x400 ;  /* 0x0000040000047882 */ /* 0x000fe20000000000 */
[----:B------:R-:W-:Y:S01]  /*0a90*/  UMOV UR5, 0x20 ;  /* 0x0000002000057882 */ /* 0x000fe20000000000 */
[----:B------:R-:W-:Y:S01]  /*0aa0*/  ELECT P1, URZ, PT ;  /* 0x0000000000ff782f */ /* 0x000fe20003820000 */
[----:B--2---:R-:W-:Y:S02]  /*0ab0*/  ULEA UR6, UR6, UR4, 0x18 ;  /* 0x0000000406067291 */ /* 0x004fe4000f8ec0ff */
[----:B------:R-:W-:-:S04]  /*0ac0*/  UIADD3 UR4, UPT, UPT, -UR5, 0x100000, URZ ;  /* 0x0010000005047890 */ /* 0x000fc8000fffe1ff */
[----:B------:R-:W-:Y:S02]  /*0ad0*/  USHF.L.U32 UR5, UR4, 0xb, URZ ;  /* 0x0000000b04057899 */ /* 0x000fe400080006ff */
[----:B------:R-:W-:Y:S01]  /*0ae0*/  USHF.L.U32 UR4, UR4, 0x1, URZ ;  /* 0x0000000104047899 */ /* 0x000fe200080006ff */
[----:B------:R-:W2:Y:S11]  /*0af0*/  FENCE.VIEW.ASYNC.S ;  /* 0x00000000000073c6 */ /* 0x000eb60000000000 */
[----:B--2---:R2:W3:Y:S01]  /*0b00*/  SYNCS.EXCH.64 URZ, [UR6+0x140], UR4 ;  /* 0x0001400406ff75b2 */ /* 0x0044e20008000100 */
[----:B------:R2:W1:Y:S01]  /*0b10*/  SYNCS.EXCH.64 URZ, [UR6+0x148], UR4 ;  /* 0x0001480406ff75b2 */ /* 0x0004620008000100 */
[----:B------:R-:W-:Y:S01]  /*0b20*/  NOP ;  /* 0x0000000000007918 */ /* 0x000fe20000000000 */
.L_x_12:
[----:B------:R-:W4:Y:S01]  /*0b30*/  SHFL.IDX PT, R0, R51, RZ, 0x1f ;  /* 0x00001fff33007589 */ /* 0x000f2200000e0000 */
[----:B------:R-:W-:Y:S01]  /*0b40*/  NOP ;  /* 0x0000000000007918 */ /* 0x000fe20000000000 */
[----:B----4-:R-:W-:-:S13]  /*0b50*/  ISETP.NE.AND P1, PT, R0, 0x4, PT ;  /* 0x000000040000780c */ /* 0x010fda0003f25270 */
[----:B------:R-:W-:Y:S05]  /*0b60*/  @P1 BRA `(.L_x_13) ;  /* 0x00000000004c1947 */ /* 0x000fea0003800000 */
[----:B--2---:R-:W2:Y:S01]  /*0b70*/  S2UR UR5, SR_CgaCtaId ;  /* 0x00000000000579c3 */ /* 0x004ea20000008800 */
[----:B---3--:R-:W-:Y:S01]  /*0b80*/  UMOV UR4, 0x720 ;  /* 0x0000072000047882 */ /* 0x008fe20000000000 */
[----:B------:R-:W-:Y:S01]  /*0b90*/  UMOV UR6, 0x400 ;  /* 0x0000040000067882 */ /* 0x000fe20000000000 */
[----:B------:R-:W-:Y:S01]  /*0ba0*/  USEL UR4, UR4, 0x620, UP4 ;  /* 0x0000062004047887 */ /* 0x000fe2000a000000 */
[----:B------:R-:W-:Y:S01]  /*0bb0*/  UMOV UR8, 0x1 ;  /* 0x0000000100087882 */ /* 0x000fe20000000000 */
[----:B------:R-:W-:Y:S01]  /*0bc0*/  ELECT P1, URZ, PT ;  /* 0x0000000000ff782f */ /* 0x000fe20003820000 */
[----:B------:R-:W-:-:S04]  /*0bd0*/  UIADD3 UR8, UPT, UPT, -UR8, 0x100000, URZ ;  /* 0x0010000008087890 */ /* 0x000fc8000fffe1ff */
[----:B------:R-:W-:Y:S02]  /*0be0*/  USHF.L.U32 UR9, UR8, 0xb, URZ ;  /* 0x0000000b08097899 */ /* 0x000fe400080006ff */
[----:B------:R-:W-:Y:S02]  /*0bf0*/  USHF.L.U32 UR8, UR8, 0x1, URZ ;  /* 0x0000000108087899 */ /* 0x000fe400080006ff */
[----:B--2---:R-:W-:Y:S02]  /*0c00*/  ULEA UR6, UR5, UR6, 0x18 ;  /* 0x0000000605067291 */ /* 0x004fe4000f8ec0ff */
[----:B------:R-:W-:-:S04]  /*0c10*/  UIADD3 UR4, UPT, UPT, -UR4, 0x100000, URZ ;  /* 0x0010000004047890 */ /* 0x000fc8000fffe1ff */
[----:B------:R-:W-:Y:S02]  /*0c20*/  USHF.L.U32 UR5, UR4, 0xb, URZ ;  /* 0x0000000b04057899 */ /* 0x000fe400080006ff */
[----:B------:R-:W-:Y:S01]  /*0c30*/  USHF.L.U32 UR4, UR4, 0x1, URZ ;  /* 0x0000000104047899 */ /* 0x000fe200080006ff */
[----:B------:R-:W2:Y:S03]  /*0c40*/  FENCE.VIEW.ASYNC.S ;  /* 0x00000000000073c6 */ /* 0x000ea60000000000 */
[----:B--2---:R4:W2:Y:S08]  /*0c50*/  SYNCS.EXCH.64 URZ, [UR6+0x150], UR8 ;  /* 0x0001500806ff75b2 */ /* 0x0048b00008000100 */
[----:B------:R4:W3:Y:S01]  /*0c60*/  SYNCS.EXCH.64 URZ, [UR6+0x160], UR4 ;  /* 0x0001600406ff75b2 */ /* 0x0008e20008000100 */
[----:B------:R4:W1:Y:S01]  /*0c70*/  SYNCS.EXCH.64 URZ, [UR6+0x158], UR8 ;  /* 0x0001580806ff75b2 */ /* 0x0008620008000100 */
[----:B------:R4:W1:Y:S02]  /*0c80*/  SYNCS.EXCH.64 URZ, [UR6+0x168], UR4 ;  /* 0x0001680406ff75b2 */ /* 0x0008640008000100 */
[----:B----4-:R-:W-:Y:S01]  /*0c90*/  NOP ;  /* 0x0000000000007918 */ /* 0x010fe20000000000 */
.L_x_13:
[----:B------:R-:W4:Y:S01]  /*0ca0*/  SHFL.IDX PT, R0, R51, RZ, 0x1f ;  /* 0x00001fff33007589 */ /* 0x000f2200000e0000 */
[----:B------:R-:W-:Y:S01]  /*0cb0*/  NOP ;  /* 0x0000000000007918 */ /* 0x000fe20000000000 */
[----:B----4-:R-:W-:-:S13]  /*0cc0*/  ISETP.NE.AND P1, PT, R0, 0x5, PT ;  /* 0x000000050000780c */ /* 0x010fda0003f25270 */
[----:B------:R-:W-:Y:S05]  /*0cd0*/  @P1 BRA `(.L_x_14) ;  /* 0x0000000000581947 */ /* 0x000fea0003800000 */
[----:B--2---:R-:W2:Y:S01]  /*0ce0*/  S2UR UR5, SR_CgaCtaId ;  /* 0x00000000000579c3 */ /* 0x004ea20000008800 */
[----:B---3--:R-:W-:Y:S01]  /*0cf0*/  UMOV UR4, 0x400 ;  /* 0x0000040000047882 */ /* 0x008fe20000000000 */
        /* <DEDUP_REMOVED lines=9> */
[----:B--2---:R-:W-:Y:S01]  /*0d90*/  ULEA UR4, UR5, UR4, 0x18 ;  /* 0x0000000405047291 */ /* 0x004fe2000f8ec0ff */
[----:B------:R-:W2:Y:S11]  /*0da0*/  FENCE.VIEW.ASYNC.S ;  /* 0x00000000000073c6 */ /* 0x000eb60000000000 */
[----:B--2---:R4:W2:Y:S01]  /*0db0*/  SYNCS.EXCH.64 URZ, [UR4+0x170], UR6 ;  /* 0x0001700604ff75b2 */ /* 0x0048a20008000100 */
[----:B------:R4:W3:Y:S01]  /*0dc0*/  SYNCS.EXCH.64 URZ, [UR4+0x190], UR8 ;  /* 0x0001900804ff75b2 */ /* 0x0008e20008000100 */
[----:B------:R4:W1:Y:S01]  /*0dd0*/  SYNCS.EXCH.64 URZ, [UR4+0x178], UR6 ;  /* 0x0001780604ff75b2 */ /* 0x0008620008000100 */
[----:B------:R4:W1:Y:S01]  /*0de0*/  SYNCS.EXCH.64 URZ, [UR4+0x198], UR8 ;  /* 0x0001980804ff75b2 */ /* 0x0008620008000100 */
[----:B------:R4:W1:Y:S01]  /*0df0*/  SYNCS.EXCH.64 URZ, [UR4+0x180], UR6 ;  /* 0x0001800604ff75b2 */ /* 0x0008620008000100 */
[----:B------:R4:W1:Y:S01]  /*0e00*/  SYNCS.EXCH.64 URZ, [UR4+0x1a0], UR8 ;  /* 0x0001a00804ff75b2 */ /* 0x0008620008000100 */
[----:B------:R4:W1:Y:S01]  /*0e10*/  SYNCS.EXCH.64 URZ, [UR4+0x188], UR6 ;  /* 0x0001880604ff75b2 */ /* 0x0008620008000100 */
[----:B------:R4:W1:Y:S02]  /*0e20*/  SYNCS.EXCH.64 URZ, [UR4+0x1a8], UR8 ;  /* 0x0001a80804ff75b2 */ /* 0x0008640008000100 */
[----:B----4-:R-:W-:Y:S01]  /*0e30*/  NOP ;  /* 0x0000000000007918 */ /* 0x010fe20000000000 */
.L_x_14:
[----:B------:R-:W4:Y:S01]  /*0e40*/  SHFL.IDX PT, R0, R51, RZ, 0x1f ;  /* 0x00001fff33007589 */ /* 0x000f2200000e0000 */
[----:B------:R-:W-:Y:S01]  /*0e50*/  ISETP.NE.OR P0, PT, RZ, UR22, !P0 ;  /* 0x00000016ff007c0c */ /* 0x000fe2000c705670 */
[----:B------:R-:W-:Y:S01]  /*0e60*/  NOP ;  /* 0x0000000000007918 */ /* 0x000fe20000000000 */
[----:B----4-:R-:W-:-:S13]  /*0e70*/  ISETP.NE.AND P1, PT, R0, 0x3, PT ;  /* 0x000000030000780c */ /* 0x010fda0003f25270 */
[----:B------:R-:W-:Y:S05]  /*0e80*/  @P1 BRA `(.L_x_15) ;  /* 0x0000000000381947 */ /* 0x000fea0003800000 */
[----:B--2---:R-:W2:Y:S01]  /*0e90*/  S2UR UR5, SR_CgaCtaId ;  /* 0x00000000000579c3 */ /* 0x004ea20000008800 */
[----:B---3--:R-:W-:Y:S01]  /*0ea0*/  UMOV UR4, 0x400 ;  /* 0x0000040000047882 */ /* 0x008fe20000000000 */
[----:B------:R-:W-:Y:S01]  /*0eb0*/  UMOV UR6, 0x20 ;  /* 0x0000002000067882 */ /* 0x000fe20000000000 */
[----:B------:R-:W-:Y:S01]  /*0ec0*/  ELECT P1, URZ, PT ;  /* 0x0000000000ff782f */ /* 0x000fe20003820000 */
[----:B------:R-:W-:-:S04]  /*0ed0*/  UIADD3 UR6, UPT, UPT, -UR6, 0x100000, URZ ;  /* 0x0010000006067890 */ /* 0x000fc8000fffe1ff */
[----:B------:R-:W-:Y:S02]  /*0ee0*/  USHF.L.U32 UR7, UR6, 0xb, URZ ;  /* 0x0000000b06077899 */ /* 0x000fe400080006ff */
[----:B------:R-:W-:Y:S02]  /*0ef0*/  USHF.L.U32 UR6, UR6, 0x1, URZ ;  /* 0x0000000106067899 */ /* 0x000fe400080006ff */
[----:B--2---:R-:W-:Y:S01]  /*0f00*/  ULEA UR4, UR5, UR4, 0x18 ;  /* 0x0000000405047291 */ /* 0x004fe2000f8ec0ff */
[----:B------:R-:W2:Y:S11]  /*0f10*/  FENCE.VIEW.ASYNC.S ;  /* 0x00000000000073c6 */ /* 0x000eb60000000000 */
[----:B--2---:R4:W2:Y:S01]  /*0f20*/  SYNCS.EXCH.64 URZ, [UR4+0x1b0], UR6 ;  /* 0x0001b00604ff75b2 */ /* 0x0048a20008000100 */
[----:B------:R4:W3:Y:S01]  /*0f30*/  SYNCS.EXCH.64 URZ, [UR4+0x1c0], UR6 ;  /* 0x0001c00604ff75b2 */ /* 0x0008e20008000100 */
[----:B------:R4:W1:Y:S01]  /*0f40*/  SYNCS.EXCH.64 URZ, [UR4+0x1b8], UR6 ;  /* 0x0001b80604ff75b2 */ /* 0x0008620008000100 */
[----:B------:R4:W1:Y:S02]  /*0f50*/  SYNCS.EXCH.64 URZ, [UR4+0x1c8], UR6 ;  /* 0x0001c80604ff75b2 */ /* 0x0008640008000100 */
[----:B----4-:R-:W-:Y:S01]  /*0f60*/  NOP ;  /* 0x0000000000007918 */ /* 0x010fe20000000000 */
.L_x_15:
[----:B---3--:R-:W3:Y:S01]  /*0f70*/  S2UR UR7, SR_CgaCtaId ;  /* 0x00000000000779c3 */ /* 0x008ee20000008800 */
[----:B------:R-:W-:Y:S01]  /*0f80*/  VOTEU.ALL UP0, P0 ;  /* 0x0000000000ff7886 */ /* 0x000fe20000000000 */
[----:B--2---:R-:W-:Y:S01]  /*0f90*/  UMOV UR4, 0x20 ;  /* 0x0000002000047882 */ /* 0x004fe20000000000 */
[----:B------:R-:W-:Y:S01]  /*0fa0*/  NOP ;  /* 0x0000000000007918 */ /* 0x000fe20000000000 */
[----:B------:R-:W-:Y:S01]  /*0fb0*/  LOP3.LUT R0, R59, 0x1f, RZ, 0xc0, !PT ;  /* 0x0000001f3b007812 */ /* 0x000fe200078ec0ff */
[----:B------:R-:W-:Y:S01]  /*0fc0*/  UISETP.NE.AND UP5, UPT, UR22, URZ, UPT ;  /* 0x000000ff1600728c */ /* 0x000fe2000bfa5270 */
[----:B------:R-:W-:Y:S01]  /*0fd0*/  @!UP0 UMOV UR6, 0x400 ;  /* 0x0000040000068882 */ /* 0x000fe20000000000 */
[----:B------:R-:W-:-:S04]  /*0fe0*/  @!UP0 UIADD3 UR4, UPT, UPT, -UR4, 0x100000, URZ ;  /* 0x0010000004048890 */ /* 0x000fc8000fffe1ff */
[----:B------:R-:W-:Y:S02]  /*0ff0*/  @!UP0 USHF.L.U32 UR5, UR4, 0xb, URZ ;  /* 0x0000000b04058899 */ /* 0x000fe400080006ff */
[----:B------:R-:W-:Y:S02]  /*1000*/  @!UP0 USHF.L.U32 UR4, UR4, 0x1, URZ ;  /* 0x0000000104048899 */ /* 0x000fe400080006ff */
[----:B---3--:R-:W-:Y:S01]  /*1010*/  @!UP0 ULEA UR6, UR7, UR6, 0x18 ;  /* 0x0000000607068291 */ /* 0x008fe2000f8ec0ff */
[----:B------:R-:W2:Y:S01]  /*1020*/  LDCU UR7, c[0x0][0x36c] ;  /* 0x00006d80ff0777ac */ /* 0x000ea20008000800 */
[----:B------:R-:W-:Y:S01]  /*1030*/  VOTEU.ALL UP0, P0 ;  /* 0x0000000000ff7886 */ /* 0x000fe20000000000 */
[----:B------:R-:W3:Y:S09]  /*1040*/  FENCE.VIEW.ASYNC.S ;  /* 0x00000000000073c6 */ /* 0x000ef20000000000 */
[----:B---3--:R3:W4:Y:S01]  /*1050*/  @!UP0 SYNCS.EXCH.64 URZ, [UR6+0x1d0], UR4 ;  /* 0x0001d00406ff85b2 */ /* 0x0087220008000100 */
[----:B--2---:R-:W-:-:S09]  /*1060*/  UISETP.EQ.U32.AND UP6, UPT, UR7, 0x1, UPT ;  /* 0x000000010700788c */ /* 0x004fd2000bfc2070 */
[----:B---3--:R-:W-:Y:S05]  /*1070*/  BRA.U !UP6, `(.L_x_16) ;  /* 0x000000010e087547 */ /* 0x008fea000b800000 */
[----:B-1--4-:R-:W-:Y:S01]  /*1080*/  UCGABAR_ARV ;  /* 0x00000000000079c7 */ /* 0x012fe20008000000 */
[----:B------:R-:W-:Y:S05]  /*1090*/  BRA `(.L_x_17) ;  /* 0x0000000000047947 */ /* 0x000fea0003800000 */
.L_x_16:
[----:B-1--4-:R-:W-:Y:S01]  /*10a0*/  NOP ;  /* 0x0000000000007918 */ /* 0x012fe20000000000 */
.L_x_17:
[----:B------:R-:W1:Y:S01]  /*10b0*/  S2UR UR29, SR_CTAID.X ;  /* 0x00000000001d79c3 */ /* 0x000e620000002500 */
[----:B------:R-:W-:-:S05]  /*10c0*/  CS2R.32 R53, SR_CgaSize ;  /* 0x0000000000357805 */ /* 0x000fca0000008a00 */
[----:B------:R-:W-:-:S05]  /*10d0*/  IMAD R53, R53, -0xa0, RZ ;  /* 0xffffff6035357824 */ /* 0x000fca00078e02ff */
[----:B------:R-:W-:-:S14]  /*10e0*/  R2UR UR5, R53 ;  /* 0x00000000350572ca */ /* 0x000fdc00000e0000 */
[----:B------:R-:W2:Y:S01]  /*10f0*/  LDCU UR5, c[0x0][UR5+0x2b0] ;  /* 0x00005600050577ac */ /* 0x000ea20008000800 */
[----:B------:R-:W-:-:S05]  /*1100*/  CS2R.32 R53, SR_CgaSize ;  /* 0x0000000000357805 */ /* 0x000fca0000008a00 */
[----:B------:R-:W-:-:S05]  /*1110*/  IMAD R53, R53, -0xa0, RZ ;  /* 0xffffff6035357824 */ /* 0x000fca00078e02ff */
[----:B------:R-:W-:-:S14]  /*1120*/  R2UR UR4, R53 ;  /* 0x00000000350472ca */ /* 0x000fdc00000e0000 */
[----:B------:R-:W3:Y:S01]  /*1130*/  LDCU UR4, c[0x0][UR4+0x2b4] ;  /* 0x00005680040477ac */ /* 0x000ee20008000800 */
[----:B------:R-:W4:Y:S01]  /*1140*/  S2UR UR25, SR_CTAID.Y ;  /* 0x00000000001979c3 */ /* 0x000f220000002600 */
[----:B------:R-:W-:-:S05]  /*1150*/  CS2R.32 R53, SR_CgaSize ;  /* 0x0000000000357805 */ /* 0x000fca0000008a00 */
[----:B------:R-:W-:-:S05]  /*1160*/  IMAD R53, R53, -0xa0, RZ ;  /* 0xffffff6035357824 */ /* 0x000fca00078e02ff */
[----:B------:R-:W-:-:S14]  /*1170*/  R2UR UR7, R53 ;  /* 0x00000000350772ca */ /* 0x000fdc00000e0000 */
[----:B------:R-:W3:Y:S01]  /*1180*/  LDCU UR7, c[0x0][UR7+0x2a0] ;  /* 0x00005400070777ac */ /* 0x000ee20008000800 */
[----:B------:R-:W-:-:S05]  /*1190*/  CS2R.32 R53, SR_CgaSize ;  /* 0x0000000000357805 */ /* 0x000fca0000008a00 */
[----:B------:R-:W-:-:S05]  /*11a0*/  IMAD R53, R53, -0xa0, RZ ;  /* 0xffffff6035357824 */ /* 0x000fca00078e02ff */
[----:B------:R-:W-:-:S14]  /*11b0*/  R2UR UR8, R53 ;  /* 0x00000000350872ca */ /* 0x000fdc00000e0000 */
[----:B------:R-:W3:Y:S01]  /*11c0*/  LDCU UR8, c[0x0][UR8+0x2a4] ;  /* 0x00005480080877ac */ /* 0x000ee20008000800 */
[----:B------:R-:W3:Y:S01]  /*11d0*/  S2UR UR9, SR_CgaCtaId ;  /* 0x00000000000979c3 */ /* 0x000ee20000008800 */
[----:B------:R-:W-:Y:S01]  /*11e0*/  UISETP.GT.U32.AND UP0, UPT, UR46, 0xffff, UPT ;  /* 0x0000ffff2e00788c */ /* 0x000fe2000bf04070 */
[----:B------:R-:W3:Y:S01]  /*11f0*/  LDCU UR23, c[0x0][0xb24] ;  /* 0x00016480ff1777ac */ /* 0x000ee20008000800 */
[----:B------:R-:W3:Y:S01]  /*1200*/  LDCU UR42, c[0x0][0xb24] ;  /* 0x00016480ff2a77ac */ /* 0x000ee20008000800 */
[----:B-1----:R-:W-:Y:S01]  /*1210*/  I2FP.F32.U32 R3, UR29 ;  /* 0x0000001d00037c45 */ /* 0x002fe20008201000 */
[----:B------:R-:W1:Y:S04]  /*1220*/  LDCU UR27, c[0x0][0xb30] ;  /* 0x00016600ff1b77ac */ /* 0x000e680008000800 */
[----:B--2---:R-:W-:Y:S01]  /*1230*/  FMUL R3, R3, UR5 ;  /* 0x0000000503037c20 */ /* 0x004fe20008400000 */
[----:B------:R-:W-:Y:S01]  /*1240*/  USEL UR5, UR46, 0xffff, !UP0 ;  /* 0x0000ffff2e057887 */ /* 0x000fe2000c000000 */
[----:B----4-:R-:W-:Y:S01]  /*1250*/  I2FP.F32.U32 R2, UR25 ;  /* 0x0000001900027c45 */ /* 0x010fe20008201000 */
[----:B------:R-:W-:-:S03]  /*1260*/  UMOV UR11, 0x55 ;  /* 0x00000055000b7882 */ /* 0x000fc60000000000 */
[----:B------:R-:W2:Y:S01]  /*1270*/  F2I.U32.TRUNC.NTZ R3, R3 ;  /* 0x0000000300037305 */ /* 0x000ea2000020f000 */
[----:B------:R-:W-:Y:S01]  /*1280*/  ULOP3.LUT UR24, UR5, 0xffff, URZ, 0xc0, !UPT ;  /* 0x0000ffff05187892 */ /* 0x000fe2000f8ec0ff */
[----:B---3--:R-:W-:Y:S01]  /*1290*/  FMUL R2, R2, UR4 ;  /* 0x0000000402027c20 */ /* 0x008fe20008400000 */
[----:B------:R-:W-:-:S05]  /*12a0*/  USHF.L.U32 UR28, UR9, 0x9, URZ ;  /* 0x00000009091c7899 */ /* 0x000fca00080006ff */
[----:B------:R-:W3:Y:S01]  /*12b0*/  F2I.U32.TRUNC.NTZ R2, R2 ;  /* 0x0000000200027305 */ /* 0x000ee2000020f000 */
[----:B--2---:R-:W-:Y:S02]  /*12c0*/  R2UR UR4, R3 ;  /* 0x00000000030472ca */ /* 0x004fe400000e0000 */
[----:B------:R-:W-:Y:S02]  /*12d0*/  PRMT R3, RZ, 0x7610, R3 ;  /* 0x00007610ff037816 */ /* 0x000fe40000000003 */
[----:B---3--:R-:W-:Y:S02]  /*12e0*/  R2UR UR6, R2 ;  /* 0x00000000020672ca */ /* 0x008fe400000e0000 */
[----:B------:R-:W-:-:S07]  /*12f0*/  PRMT R2, RZ, 0x7610, R2 ;  /* 0x00007610ff027816 */ /* 0x000fce0000000002 */
[----:B------:R-:W-:-:S04]  /*1300*/  UIADD3 UR5, UPT, UPT, -UR4, URZ, URZ ;  /* 0x000000ff04057290 */ /* 0x000fc8000fffe1ff */
[----:B------:R-:W-:Y:S02]  /*1310*/  UIMAD UR5, UR7, UR5, UR29 ;  /* 0x00000005070572a4 */ /* 0x000fe4000f8e021d */
[----:B------:R-:W-:-:S04]  /*1320*/  UIADD3 UR4, UPT, UPT, -UR6, URZ, URZ ;  /* 0x000000ff06047290 */ /* 0x000fc8000fffe1ff */
[----:B------:R-:W-:Y:S01]  /*1330*/  IMAD.U32 R53, RZ, RZ, UR5 ;  /* 0x00000005ff357e24 */ /* 0x000fe2000f8e00ff */
[----:B------:R-:W-:-:S06]  /*1340*/  UIMAD UR4, UR8, UR4, UR25 ;  /* 0x00000004080472a4 */ /* 0x000fcc000f8e0219 */
[----:B------:R-:W-:Y:S01]  /*1350*/  IMAD.U32 R52, RZ, RZ, UR4 ;  /* 0x00000004ff347e24 */ /* 0x000fe2000f8e00ff */
[----:B-1----:R-:W-:Y:S06]  /*1360*/  BRA.U UP5, `(.L_x_18) ;  /* 0x0000000105647547 */ /* 0x002fec000b800000 */
[----:B------:R-:W-:Y:S02]  /*1370*/  R2UR UR4, R53 ;  /* 0x00000000350472ca */ /* 0x000fe400000e0000 */
[----:B------:R-:W-:-:S11]  /*1380*/  R2UR UR12, R52 ;  /* 0x00000000340c72ca */ /* 0x000fd600000e0000 */
[----:B------:R-:W-:Y:S02]  /*1390*/  UISETP.GT.U32.AND UP0, UPT, UR4, 0x1, UPT ;  /* 0x000000010400788c */ /* 0x000fe4000bf04070 */
[----:B------:R-:W-:Y:S02]  /*13a0*/  ULOP3.LUT UR10, UR4, 0xfffffffe, URZ, 0xc0, !UPT ;  /* 0xfffffffe040a7892 */ /* 0x000fe4000f8ec0ff */
[----:B------:R-:W-:Y:S02]  /*13b0*/  UISETP.NE.AND UP3, UPT, UR12, URZ, UP0 ;  /* 0x000000ff0c00728c */ /* 0x000fe40008765270 */
[----:B------:R-:W-:Y:S02]  /*13c0*/  UISETP.NE.AND UP2, UPT, UR12, 0x1, UP0 ;  /* 0x000000010c00788c */ /* 0x000fe40008745270 */
[----:B------:R-:W-:Y:S02]  /*13d0*/  UISETP.NE.AND UP1, UPT, UR12, 0x2, UP0 ;  /* 0x000000020c00788c */ /* 0x000fe40008725270 */
[----:B------:R-:W-:-:S02]  /*13e0*/  UISETP.NE.AND UP0, UPT, UR12, 0x3, UP0 ;  /* 0x000000030c00788c */ /* 0x000fc40008705270 */
[----:B------:R-:W-:Y:S02]  /*13f0*/  USEL UR6, URZ, 0x1, UP3 ;  /* 0x00000001ff067887 */ /* 0x000fe40009800000 */
[----:B------:R-:W-:Y:S02]  /*1400*/  USEL UR5, URZ, 0x4, UP2 ;  /* 0x00000004ff057887 */ /* 0x000fe40009000000 */
[----:B------:R-:W-:Y:S02]  /*1410*/  USEL UR4, URZ, 0x10, UP1 ;  /* 0x00000010ff047887 */ /* 0x000fe40008800000 */
[----:B------:R-:W-:Y:S02]  /*1420*/  USEL UR9, URZ, 0x40, UP0 ;  /* 0x00000040ff097887 */ /* 0x000fe40008000000 */
[----:B------:R-:W-:Y:S02]  /*1430*/  USEL UR8, URZ, 0x2, UP3 ;  /* 0x00000002ff087887 */ /* 0x000fe40009800000 */
[----:B------:R-:W-:-:S02]  /*1440*/  UIADD3 UR4, UPT, UPT, UR4, UR5, UR6 ;  /* 0x0000000504047290 */ /* 0x000fc4000fffe006 */
[----:B------:R-:W-:Y:S02]  /*1450*/  USEL UR6, URZ, 0x20, UP1 ;  /* 0x00000020ff067887 */ /* 0x000fe40008800000 */
[----:B------:R-:W-:Y:S02]  /*1460*/  USEL UR7, URZ, 0x8, UP2 ;  /* 0x00000008ff077887 */ /* 0x000fe40009000000 */
[----:B------:R-:W-:Y:S02]  /*1470*/  UIADD3 UR5, UPT, UPT, UR8, UR9, UR4 ;  /* 0x0000000908057290 */ /* 0x000fe4000fffe004 */
[----:B------:R-:W-:Y:S02]  /*1480*/  ULEA UR4, UR12, UR10, 0x1 ;  /* 0x0000000a0c047291 */ /* 0x000fe4000f8e08ff */
[----:B------:R-:W-:Y:S02]  /*1490*/  USEL UR8, URZ, 0x80, UP0 ;  /* 0x00000080ff087887 */ /* 0x000fe40008000000 */
[----:B------:R-:W-:-:S03]  /*14a0*/  UIADD3 UR5, UPT, UPT, UR6, UR7, UR5 ;  /* 0x0000000706057290 */ /* 0x000fc6000fffe005 */
[----:B------:R-:W-:Y:S01]  /*14b0*/  UMOV UR6, 0x3 ;  /* 0x0000000300067882 */ /* 0x000fe20000000000 */
[----:B------:R-:W-:Y:S02]  /*14c0*/  UIADD3 UR5, UPT, UPT, UR5, UR8, URZ ;  /* 0x0000000805057290 */ /* 0x000fe4000fffe0ff */
[----:B------:R-:W-:-:S04]  /*14d0*/  USHF.L.U32 UR4, UR6, UR4, URZ ;  /* 0x0000000406047299 */ /* 0x000fc800080006ff */
[----:B------:R-:W-:Y:S02]  /*14e0*/  IMAD.U32 R3, RZ, RZ, UR5 ;  /* 0x00000005ff037e24 */ /* 0x000fe4000f8e00ff */
[----:B------:R-:W-:-:S07]  /*14f0*/  IMAD.U32 R2, RZ, RZ, UR4 ;  /* 0x00000004ff027e24 */ /* 0x000fce000f8e00ff */
.L_x_18:
[----:B------:R-:W1:Y:S01]  /*1500*/  S2UR UR36, SR_CTAID.Z ;  /* 0x00000000002479c3 */ /* 0x000e620000002700 */
[----:B------:R-:W-:Y:S02]  /*1510*/  UISETP.GE.AND UP0, UPT, UR23, 0x1, UPT ;  /* 0x000000011700788c */ /* 0x000fe4000bf06270 */
[----:B------:R-:W-:Y:S02]  /*1520*/  UISETP.NE.AND UP3, UPT, UR22, 0x2, UPT ;  /* 0x000000021600788c */ /* 0x000fe4000bf65270 */
[----:B------:R-:W-:Y:S02]  /*1530*/  ULOP3.LUT UR28, UR28, 0xc00, URZ, 0xc0, !UPT ;  /* 0x00000c001c1c7892 */ /* 0x000fe4000f8ec0ff */
[----:B------:R-:W-:Y:S01]  /*1540*/  USHF.L.U32 UR24, UR11, UR24, URZ ;  /* 0x000000180b187299 */ /* 0x000fe200080006ff */
[----:B------:R-:W-:Y:S02]  /*1550*/  UMOV UR20, UR29 ;  /* 0x0000001d00147c82 */ /* 0x000fe40008000000 */
[----:B------:R-:W-:Y:S09]  /*1560*/  BRA.U !UP0, `(.L_x_19) ;  /* 0x0000000108d47547 */ /* 0x000ff2000b800000 */
[----:B------:R-:W2:Y:S01]  /*1570*/  LDCU.128 UR12, c[0x0][0xb10] ;  /* 0x00016200ff0c77ac */ /* 0x000ea20008000c00 */
[----:B------:R-:W3:Y:S01]  /*1580*/  LDCU UR6, c[0x0][0x370] ;  /* 0x00006e00ff0677ac */ /* 0x000ee20008000800 */
[----:B------:R-:W4:Y:S01]  /*1590*/  LDCU UR5, c[0x0][0x374] ;  /* 0x00006e80ff0577ac */ /* 0x000f220008000800 */
[----:B------:R-:W1:Y:S01]  /*15a0*/  LDCU UR26, c[0x0][0xb0c] ;  /* 0x00016180ff1a77ac */ /* 0x000e620008000800 */
[----:B------:R-:W1:Y:S01]  /*15b0*/  LDCU UR4, c[0x0][0xb20] ;  /* 0x00016400ff0477ac */ /* 0x000e620008000800 */
[----:B------:R-:W1:Y:S01]  /*15c0*/  LDCU.64 UR8, c[0x0][0xb28] ;  /* 0x00016500ff0877ac */ /* 0x000e620008000a00 */
[----:B--2---:R-:W-:Y:S02]  /*15d0*/  UISETP.NE.AND UP0, UPT, UR14, 0x1, UPT ;  /* 0x000000010e00788c */ /* 0x004fe4000bf05270 */
[----:B----4-:R-:W-:Y:S02]  /*15e0*/  UIMAD.WIDE.U32 UR10, UR5, UR15, URZ ;  /* 0x0000000f050a72a5 */ /* 0x010fe4000f8e00ff */
[----:B---3--:R-:W-:-:S02]  /*15f0*/  UIMAD.WIDE.U32 UR18, UR6, UR12, URZ ;  /* 0x0000000c061272a5 */ /* 0x008fc4000f8e00ff */
[----:B-1----:R-:W-:Y:S02]  /*1600*/  UISETP.NE.AND UP1, UPT, UR26, 0x1, UPT ;  /* 0x000000011a00788c */ /* 0x002fe4000bf25270 */
[----:B------:R-:W-:Y:S01]  /*1610*/  UISETP.NE.AND UP2, UPT, UR23, 0x1, UPT ;  /* 0x000000011700788c */ /* 0x000fe2000bf45270 */
[----:B------:R-:W-:Y:S02]  /*1620*/  UMOV UR10, UR11 ;  /* 0x0000000b000a7c82 */ /* 0x000fe40008000000 */
[----:B------:R-:W-:Y:S01]  /*1630*/  UMOV UR18, UR19 ;  /* 0x0000001300127c82 */ /* 0x000fe20008000000 */
[----:B------:R-:W-:Y:S02]  /*1640*/  @UP0 USHF.R.U32.HI UR5, URZ, UR4, UR10 ;  /* 0x00000004ff050299 */ /* 0x000fe4000801160a */
[----:B------:R-:W-:Y:S02]  /*1650*/  UIMAD.WIDE.U32 UR20, UR25, UR15, URZ ;  /* 0x0000000f191472a5 */ /* 0x000fe4000f8e00ff */
[----:B------:R-:W-:-:S02]  /*1660*/  UIMAD.WIDE.U32 UR10, UR5, UR8, URZ ;  /* 0x00000008050a72a5 */ /* 0x000fc4000f8e00ff */
[----:B------:R-:W-:Y:S02]  /*1670*/  @UP1 USHF.R.U32.HI UR6, URZ, UR13, UR18 ;  /* 0x0000000dff061299 */ /* 0x000fe40008011612 */
[----:B------:R-:W-:Y:S02]  /*1680*/  UIMAD.WIDE.U32 UR16, UR29, UR12, URZ ;  /* 0x0000000c1d1072a5 */ /* 0x000fe4000f8e00ff */
[----:B------:R-:W-:Y:S01]  /*1690*/  UIMAD.WIDE.U32 UR18, UR6, UR8, URZ ;  /* 0x00000008061272a5 */ /* 0x000fe2000f8e00ff */
[----:B------:R-:W-:Y:S01]  /*16a0*/  UMOV UR20, UR21 ;  /* 0x0000001500147c82 */ /* 0x000fe20008000000 */
[----:B------:R-:W-:Y:S01]  /*16b0*/  UMOV UR10, UR11 ;  /* 0x0000000b000a7c82 */ /* 0x000fe20008000000 */
[----:B------:R-:W-:Y:S02]  /*16c0*/  USHF.R.U32.HI UR20, URZ, UR4, UR20 ;  /* 0x00000004ff147299 */ /* 0x000fe40008011614 */
[----:B------:R-:W-:Y:S02]  /*16d0*/  @UP2 USHF.R.U32.HI UR5, URZ, UR9, UR10 ;  /* 0x00000009ff052299 */ /* 0x000fe4000801160a */
[----:B------:R-:W-:Y:S01]  /*16e0*/  UMOV UR7, UR19 ;  /* 0x0000001300077c82 */ /* 0x000fe20008000000 */
[----:B------:R-:W-:Y:S01]  /*16f0*/  UMOV UR16, UR17 ;  /* 0x0000001100107c82 */ /* 0x000fe20008000000 */
[----:B------:R-:W-:-:S02]  /*1700*/  @UP2 USHF.R.U32.HI UR6, URZ, UR9, UR7 ;  /* 0x00000009ff062299 */ /* 0x000fc40008011607 */
[----:B------:R-:W-:Y:S02]  /*1710*/  USHF.R.U32.HI UR16, URZ, UR13, UR16 ;  /* 0x0000000dff107299 */ /* 0x000fe40008011610 */
[----:B------:R-:W-:Y:S02]  /*1720*/  USEL UR4, UR25, UR20, !UP0 ;  /* 0x0000001419047287 */ /* 0x000fe4000c000000 */
[----:B------:R-:W-:Y:S02]  /*1730*/  UIMAD UR7, UR5, UR23, URZ ;  /* 0x00000017050772a4 */ /* 0x000fe4000f8e02ff */
[----:B------:R-:W-:Y:S02]  /*1740*/  USEL UR5, UR29, UR16, !UP1 ;  /* 0x000000101d057287 */ /* 0x000fe4000c800000 */
[----:B------:R-:W-:Y:S02]  /*1750*/  UIMAD UR12, UR6, UR23, URZ ;  /* 0x00000017060c72a4 */ /* 0x000fe4000f8e02ff */
[----:B------:R-:W-:-:S02]  /*1760*/  UISETP.GE.AND UP0, UPT, UR4, UR7, UPT ;  /* 0x000000070400728c */ /* 0x000fc4000bf06270 */
[----:B------:R-:W-:Y:S02]  /*1770*/  UIMAD.WIDE.U32 UR10, UR4, UR8, URZ ;  /* 0x00000008040a72a5 */ /* 0x000fe4000f8e00ff */
[----:B------:R-:W-:Y:S02]  /*1780*/  UISETP.GE.OR UP0, UPT, UR5, UR12, UP0 ;  /* 0x0000000c0500728c */ /* 0x000fe40008706670 */
[----:B------:R-:W-:Y:S02]  /*1790*/  UIMAD.WIDE.U32 UR12, UR5, UR8, URZ ;  /* 0x00000008050c72a5 */ /* 0x000fe4000f8e00ff */
[----:B------:R-:W-:Y:S01]  /*17a0*/  UIADD3 UR10, UPT, UPT, -UR4, URZ, URZ ;  /* 0x000000ff040a7290 */ /* 0x000fe2000fffe1ff */
[----:B------:R-:W-:Y:S01]  /*17b0*/  UMOV UR8, UR11 ;  /* 0x0000000b00087c82 */ /* 0x000fe20008000000 */
[----:B------:R-:W-:Y:S02]  /*17c0*/  UIADD3 UR20, UPT, UPT, -UR5, URZ, URZ ;  /* 0x000000ff05147290 */ /* 0x000fe4000fffe1ff */
[----:B------:R-:W-:-:S03]  /*17d0*/  USHF.R.U32.HI UR8, URZ, UR9, UR8 ;  /* 0x00000009ff087299 */ /* 0x000fc60008011608 */
[----:B------:R-:W-:Y:S01]  /*17e0*/  @!UP0 UMOV UR7, UR13 ;  /* 0x0000000d00078c82 */ /* 0x000fe20008000000 */
[----:B------:R-:W-:Y:S02]  /*17f0*/  UIMAD UR25, UR14, UR10, UR25 ;  /* 0x0000000a0e1972a4 */ /* 0x000fe4000f8e0219 */
[----:B------:R-:W-:Y:S02]  /*1800*/  USEL UR8, UR4, UR8, !UP2 ;  /* 0x0000000804087287 */ /* 0x000fe4000d000000 */
[----:B------:R-:W-:Y:S02]  /*1810*/  @!UP0 USHF.R.U32.HI UR7, URZ, UR9, UR7 ;  /* 0x00000009ff078299 */ /* 0x000fe40008011607 */
[----:B------:R-:W-:Y:S02]  /*1820*/  UIADD3 UR9, UPT, UPT, -UR8, URZ, URZ ;  /* 0x000000ff08097290 */ /* 0x000fe4000fffe1ff */
[----:B------:R-:W-:Y:S02]  /*1830*/  @!UP0 USEL UR7, UR5, UR7, !UP2 ;  /* 0x0000000705078287 */ /* 0x000fe4000d000000 */
[----:B------:R-:W-:-:S02]  /*1840*/  UIMAD UR9, UR23, UR9, UR4 ;  /* 0x00000009170972a4 */ /* 0x000fc4000f8e0204 */
[----:B------:R-:W-:Y:S02]  /*1850*/  @!UP0 UIADD3 UR8, UPT, UPT, UR8, -UR7, URZ ;  /* 0x8000000708088290 */ /* 0x000fe4000fffe0ff */
[----:B------:R-:W-:Y:S02]  /*1860*/  @!UP0 UIMAD UR6, UR9, UR6, UR7 ;  /* 0x00000006090682a4 */ /* 0x000fe4000f8e0207 */
[----:B------:R-:W-:Y:S02]  /*1870*/  @!UP0 UIMAD UR4, UR8, UR23, UR5 ;  /* 0x00000017080482a4 */ /* 0x000fe4000f8e0205 */
[----:B------:R-:W-:Y:S02]  /*1880*/  UIMAD UR20, UR26, UR20, UR29 ;  /* 0x000000141a1472a4 */ /* 0x000fe4000f8e021d */
[----:B------:R-:W-:Y:S01]  /*1890*/  UIMAD UR25, UR4, UR14, UR25 ;  /* 0x0000000e041972a4 */ /* 0x000fe2000f8e0219 */
[----:B------:R-:W-:Y:S02]  /*18a0*/  @!UP0 UMOV UR5, UR6 ;  /* 0x0000000600058c82 */ /* 0x000fe40008000000 */
[----:B------:R-:W-:-:S12]  /*18b0*/  UIMAD UR20, UR5, UR26, UR20 ;  /* 0x0000001a051472a4 */ /* 0x000fd8000f8e0214 */
.L_x_19:
[----:B------:R-:W-:-:S09]  /*18c0*/  UISETP.NE.AND UP0, UPT, UR27, 0x1, UPT ;  /* 0x000000011b00788c */ /* 0x000fd2000bf05270 */
[----:B------:R-:W-:Y:S05]  /*18d0*/  BRA.U UP0, `(.L_x_20) ;  /* 0x0000000100447547 */ /* 0x000fea000b800000 */
[----:B------:R-:W2:Y:S01]  /*18e0*/  LDCU.128 UR8, c[0x0][0xb10] ;  /* 0x00016200ff0877ac */ /* 0x000ea20008000c00 */
[----:B------:R-:W3:Y:S01]  /*18f0*/  LDCU UR12, c[0x0][0xb0c] ;  /* 0x00016180ff0c77ac */ /* 0x000ee20008000800 */
[----:B------:R-:W4:Y:S01]  /*1900*/  LDCU UR13, c[0x0][0xb20] ;  /* 0x00016400ff0d77ac */ /* 0x000f220008000800 */
[----:B--2---:R-:W-:Y:S02]  /*1910*/  UIMAD.WIDE.U32 UR6, UR20, UR8, URZ ;  /* 0x00000008140672a5 */ /* 0x004fe4000f8e00ff */
[----:B------:R-:W-:Y:S02]  /*1920*/  UIMAD.WIDE.U32 UR4, UR25, UR11, URZ ;  /* 0x0000000b190472a5 */ /* 0x000fe4000f8e00ff */
[----:B---3--:R-:W-:Y:S02]  /*1930*/  UISETP.NE.AND UP1, UPT, UR12, 0x1, UPT ;  /* 0x000000010c00788c */ /* 0x008fe4000bf25270 */
[----:B------:R-:W-:Y:S01]  /*1940*/  UISETP.NE.AND UP0, UPT, UR10, 0x1, UPT ;  /* 0x000000010a00788c */ /* 0x000fe2000bf05270 */
[----:B------:R-:W-:-:S02]  /*1950*/  UMOV UR6, UR7 ;  /* 0x0000000700067c82 */ /* 0x000fc40008000000 */
[----:B------:R-:W-:Y:S01]  /*1960*/  UMOV UR4, UR5 ;  /* 0x0000000500047c82 */ /* 0x000fe20008000000 */
[----:B------:R-:W-:Y:S02]  /*1970*/  USHF.R.U32.HI UR6, URZ, UR9, UR6 ;  /* 0x00000009ff067299 */ /* 0x000fe40008011606 */
[----:B----4-:R-:W-:Y:S02]  /*1980*/  USHF.R.U32.HI UR4, URZ, UR13, UR4 ;  /* 0x0000000dff047299 */ /* 0x010fe40008011604 */
[----:B------:R-:W-:Y:S02]  /*1990*/  USEL UR5, UR20, UR6, !UP1 ;  /* 0x0000000614057287 */ /* 0x000fe4000c800000 */
[----:B------:R-:W-:-:S04]  /*19a0*/  USEL UR4, UR25, UR4, !UP0 ;  /* 0x0000000419047287 */ /* 0x000fc8000c000000 */
[----:B------:R-:W-:Y:S02]  /*19b0*/  UIADD3 UR6, UPT, UPT, -UR4, UR5, URZ ;  /* 0x0000000504067290 */ /* 0x000fe4000fffe1ff */
[----:B------:R-:W-:Y:S02]  /*19c0*/  UIADD3 UR4, UPT, UPT, UR4, -UR5, URZ ;  /* 0x8000000504047290 */ /* 0x000fe4000fffe0ff */
[----:B------:R-:W-:Y:S02]  /*19d0*/  UIMAD UR25, UR6, UR10, UR25 ;  /* 0x0000000a061972a4 */ /* 0x000fe4000f8e0219 */
[----:B------:R-:W-:-:S12]  /*19e0*/  UIMAD UR20, UR4, UR12, UR20 ;  /* 0x0000000c041472a4 */ /* 0x000fd8000f8e0214 */
.L_x_20:
[----:B------:R-:W-:Y:S05]  /*19f0*/  BRA.U !UP6, `(.L_x_21) ;  /* 0x000000010e0c7547 */ /* 0x000fea000b800000 */
[----:B------:R-:W-:Y:S01]  /*1a00*/  UCGABAR_WAIT ;  /* 0x0000000000007dc7 */ /* 0x000fe20008000000 */
[----:B------:R-:W-:Y:S01]  /*1a10*/  CCTL.IVALL ;  /* 0x00000000ff00798f */ /* 0x000fe20002000000 */
[----:B------:R-:W-:Y:S05]  /*1a20*/  BRA `(.L_x_22) ;  /* 0x0000000000047947 */ /* 0x000fea0003800000 */
.L_x_21:
[----:B------:R-:W-:Y:S06]  /*1a30*/  BAR.SYNC.DEFER_BLOCKING 0x0 ;  /* 0x0000000000007b1d */ /* 0x000fec0000010000 */
.L_x_22:
[----:B------:R-:W-:Y:S05]  /*1a40*/  BRA.U UP3, `(.L_x_23) ;  /* 0x0000001903c47547 */ /* 0x000fea000b800000 */
[----:B------:R-:W2:Y:S01]  /*1a50*/  LDCU UR6, c[0x0][0x38c] ;  /* 0x00007180ff0677ac */ /* 0x000ea20008000800 */
[----:B------:R-:W3:Y:S01]  /*1a60*/  S2UR UR8, SR_CgaCtaId ;  /* 0x00000000000879c3 */ /* 0x000ee20000008800 */
[----:B------:R-:W-:Y:S01]  /*1a70*/  PLOP3.LUT P1, PT, PT, PT, UP4, 0x80, 0x8 ;  /* 0x000000000008781c */ /* 0x000fe20003f2f048 */
[----:B------:R-:W-:Y:S01]  /*1a80*/  IMAD.MOV.U32 R12, RZ, RZ, 0x1 ;  /* 0x00000001ff0c7424 */ /* 0x000fe200078e00ff */
[----:B------:R-:W-:Y:S01]  /*1a90*/  UMOV UR13, 0x400 ;  /* 0x00000400000d7882 */ /* 0x000fe20000000000 */
[----:B------:R-:W-:Y:S01]  /*1aa0*/  USHF.L.U32 UR7, UR29, 0x6, URZ ;  /* 0x000000061d077899 */ /* 0x000fe200080006ff */
[----:B------:R-:W-:Y:S01]  /*1ab0*/  ISETP.NE.AND P2, PT, R0, RZ, P3 ;  /* 0x000000ff0000720c */ /* 0x000fe20001f45270 */
[----:B------:R-:W-:Y:S01]  /*1ac0*/  UISETP.NE.AND UP1, UPT, UR22, URZ, UPT ;  /* 0x000000ff1600728c */ /* 0x000fe2000bf25270 */
[----:B------:R-:W-:Y:S01]  /*1ad0*/  PLOP3.LUT P1, PT, P1, PT, PT, 0x8, 0x80 ;  /* 0x000000000080781c */ /* 0x000fe20000f2e170 */
[----:B------:R-:W-:Y:S01]  /*1ae0*/  USHF.L.U32 UR46, UR29, 0x5, URZ ;  /* 0x000000051d2e7899 */ /* 0x000fe200080006ff */
[----:B------:R-:W-:Y:S01]  /*1af0*/  CS2R R10, SRZ ;  /* 0x00000000000a7805 */ /* 0x000fe2000001ff00 */
[----:B------:R-:W-:Y:S01]  /*1b00*/  IMAD.MOV.U32 R9, RZ, RZ, RZ ;  /* 0x000000ffff097224 */ /* 0x000fe200078e00ff */
[----:B------:R-:W4:Y:S01]  /*1b10*/  LDCU UR39, c[0x0][0x370] ;  /* 0x00006e00ff2777ac */ /* 0x000f220008000800 */
[----:B------:R-:W-:Y:S01]  /*1b20*/  IMAD.MOV.U32 R8, RZ, RZ, 0x1 ;  /* 0x00000001ff087424 */ /* 0x000fe200078e00ff */
[----:B------:R-:W-:-:S02]  /*1b30*/  USEL UR21, UR43, 0x2, UP1 ;  /* 0x000000022b157887 */ /* 0x000fc40008800000 */
[----:B--2---:R-:W-:Y:S02]  /*1b40*/  UIADD3 UR5, UPT, UPT, UR6, 0x3f, URZ ;  /* 0x0000003f06057890 */ /* 0x004fe4000fffe0ff */
[----:B------:R-:W-:Y:S02]  /*1b50*/  UIADD3 UR47, UPT, UPT, UR6, 0x7e, URZ ;  /* 0x0000007e062f7890 */ /* 0x000fe4000fffe0ff */
[----:B------:R-:W-:Y:S01]  /*1b60*/  USHF.R.S32.HI UR4, URZ, 0x1f, UR5 ;  /* 0x0000001fff047899 */ /* 0x000fe20008011405 */
[----:B------:R-:W2:Y:S03]  /*1b70*/  LDCU.64 UR26, c[0x0][0x348] ;  /* 0x00006900ff1a77ac */ /* 0x000ea60008000a00 */
[----:B------:R-:W-:Y:S02]  /*1b80*/  ULEA.HI UR4, UR4, UR5, URZ, 0x6 ;  /* 0x0000000504047291 */ /* 0x000fe4000f8f30ff */
[----:B---3--:R-:W-:-:S02]  /*1b90*/  ULEA UR13, UR8, UR13, 0x18 ;  /* 0x0000000d080d7291 */ /* 0x008fc4000f8ec0ff */
[----:B------:R-:W-:Y:S02]  /*1ba0*/  USHF.R.S32.HI UR41, URZ, 0x6, UR4 ;  /* 0x00000006ff297899 */ /* 0x000fe40008011404 */
[----:B------:R-:W-:Y:S02]  /*1bb0*/  UIADD3 UR4, UPT, UPT, UR6, -0x1, URZ ;  /* 0xffffffff06047890 */ /* 0x000fe4000fffe0ff */
[----:B------:R-:W-:Y:S02]  /*1bc0*/  UISETP.LT.U32.AND UP0, UPT, UR41, 0x11, UPT ;  /* 0x000000112900788c */ /* 0x000fe4000bf01070 */
[----:B------:R-:W-:Y:S02]  /*1bd0*/  UISETP.GE.U32.AND UP2, UPT, UR4, -0x7f, UPT ;  /* 0xffffff810400788c */ /* 0x000fe4000bf46070 */
[----:B------:R-:W-:Y:S02]  /*1be0*/  USEL UR40, UR41, 0x11, UP0 ;  /* 0x0000001129287887 */ /* 0x000fe40008000000 */
[----:B------:R-:W-:-:S02]  /*1bf0*/  ULOP3.LUT UR5, UR7, 0x40, URZ, 0xc0, !UPT ;  /* 0x0000004007057892 */ /* 0x000fc4000f8ec0ff */
[----:B------:R-:W-:Y:S02]  /*1c00*/  UIADD3 UR4, UPT, UPT, UR40, -0x1, URZ ;  /* 0xffffffff28047890 */ /* 0x000fe4000fffe0ff */
[----:B------:R-:W-:Y:S01]  /*1c10*/  ULEA UR30, UR28, UR13, 0x1 ;  /* 0x0000000d1c1e7291 */ /* 0x000fe2000f8e08ff */
[----:B------:R-:W3:Y:S02]  /*1c20*/  LDCU UR38, c[0x0][0x374] ;  /* 0x00006e80ff2677ac */ /* 0x000ee40008000800 */
[----:B------:R-:W-:Y:S02]  /*1c30*/  @UP2 UIADD3 UR4, UPT, UPT, UR40, URZ, URZ ;  /* 0x000000ff28042290 */ /* 0x000fe4000fffe0ff */
[----:B------:R-:W-:Y:S02]  /*1c40*/  ULOP3.LUT UR46, UR46, 0x20, URZ, 0xc0, !UPT ;  /* 0x000000202e2e7892 */ /* 0x000fe4000f8ec0ff */
[----:B------:R-:W-:Y:S02]  /*1c50*/  ULEA.HI UR45, UR28, UR5, URZ, 0x1a ;  /* 0x000000051c2d7291 */ /* 0x000fe4000f8fd0ff */
[----:B------:R-:W-:-:S02]  /*1c60*/  UIADD3 UR30, UPT, UPT, UR30, 0x3400, URZ ;  /* 0x000034001e1e7890 */ /* 0x000fc4000fffe0ff */
[----:B------:R-:W-:Y:S02]  /*1c70*/  UIADD3 UR44, UPT, UPT, UR41, -UR40, URZ ;  /* 0x80000028292c7290 */ /* 0x000fe4000fffe0ff */
[----:B------:R-:W-:Y:S02]  /*1c80*/  UIADD3 UR29, UPT, UPT, UR4, 0x1, URZ ;  /* 0x00000001041d7890 */ /* 0x000fe4000fffe0ff */
[----:B------:R-:W-:Y:S01]  /*1c90*/  UIADD3 UR43, UPT, UPT, -UR4, URZ, URZ ;  /* 0x000000ff042b7290 */ /* 0x000fe2000fffe1ff */
[----:B--2-4-:R-:W-:-:S11]  /*1ca0*/  UMOV UR6, URZ ;  /* 0x000000ff00067c82 */ /* 0x014fd60008000000 */
.L_x_43:
[----:B------:R-:W2:Y:S02]  /*1cb0*/  S2UR UR4, SR_CgaCtaId ;  /* 0x00000000000479c3 */ /* 0x000ea40000008800 */
[----:B--2---:R-:W-:-:S09]  /*1cc0*/  UISETP.NE.AND UP0, UPT, UR4, URZ, UPT ;  /* 0x000000ff0400728c */ /* 0x004fd2000bf05270 */
[----:B------:R-:W-:Y:S05]  /*1cd0*/  BRA.U UP0, `(.L_x_24) ;  /* 0x0000000100287547 */ /* 0x000fea000b800000 */
[----:B------:R-:W-:Y:S02]  /*1ce0*/  LEA R0, R9, UR13, 0x3 ;  /* 0x0000000d09007c11 */ /* 0x000fe4000f8e18ff */
[----:B------:R-:W-:-:S04]  /*1cf0*/  SHF.L.U32 R2, R8, 0x1f, RZ ;  /* 0x0000001f08027819 */ /* 0x000fc800000006ff */
[----:B------:R-:W2:Y:S02]  /*1d00*/  SYNCS.PHASECHK.TRANS64.TRYWAIT P0, [R0+URZ+0x1c0], R2 ;  /* 0x0001c002000075a7 */ /* 0x000ea400080011ff */
[----:B--2---:R-:W-:Y:S05]  /*1d10*/  @!P0 BRA `(.L_x_25) ;  /* 0x0000006800488947 */ /* 0x004fea0003800000 */
.L_x_147:
[----:B------:R-:W-:Y:S01]  /*1d20*/  VIADD R9, R9, 0x1 ;  /* 0x0000000109097836 */ /* 0x000fe20000000000 */
[----:B------:R2:W-:Y:S04]  /*1d30*/  SYNCS.ARRIVE.TRANS64.A1T0 RZ, [R0+URZ+0x1b0], RZ ;  /* 0x0001b0ff00ff79a7 */ /* 0x0005e800081000ff */
[----:B------:R-:W-:-:S04]  /*1d40*/  ISETP.NE.AND P0, PT, R9, 0x2, PT ;  /* 0x000000020900780c */ /* 0x000fc80003f05270 */
[----:B------:R-:W-:Y:S02]  /*1d50*/  SEL R9, R9, RZ, P0 ;  /* 0x000000ff09097207 */ /* 0x000fe40000000000 */
[----:B--2---:R-:W-:-:S04]  /*1d60*/  SEL R0, RZ, 0x1, P0 ;  /* 0x00000001ff007807 */ /* 0x004fc80000000000 */
[----:B------:R-:W-:-:S07]  /*1d70*/  LOP3.LUT R8, R8, R0, RZ, 0x3c, !PT ;  /* 0x0000000008087212 */ /* 0x000fce00078e3cff */
.L_x_24:
[----:B------:R-:W-:Y:S01]  /*1d80*/  ULEA UR4, UR6, UR13, 0x3 ;  /* 0x0000000d06047291 */ /* 0x000fe2000f8e18ff */
[----:B------:R-:W-:Y:S01]  /*1d90*/  SHF.L.U32 R0, R12, 0x1f, RZ ;  /* 0x0000001f0c007819 */ /* 0x000fe200000006ff */
[----:B------:R-:W-:Y:S02]  /*1da0*/  UISETP.GE.U32.AND UP0, UPT, UR47, 0x7f, UPT ;  /* 0x0000007f2f00788c */ /* 0x000fe4000bf06070 */
[----:B------:R-:W-:Y:S01]  /*1db0*/  ULEA UR11, UR25, UR46, 0x6 ;  /* 0x0000002e190b7291 */ /* 0x000fe2000f8e30ff */
[----:B------:R-:W-:-:S04]  /*1dc0*/  UMOV UR7, URZ ;  /* 0x000000ff00077c82 */ /* 0x000fc80008000000 */
[----:B------:R2:W4:Y:S01]  /*1dd0*/  SYNCS.PHASECHK.TRANS64.TRYWAIT P0, [UR4+0x88], R0 ;  /* 0x00008800ff0075a7 */ /* 0x0005220008001104 */
[----:B------:R-:W-:-:S04]  /*1de0*/  ULEA.HI UR4, UR20, UR20, URZ, 0x1 ;  /* 0x0000001414047291 */ /* 0x000fc8000f8f08ff */
[----:B------:R-:W-:-:S04]  /*1df0*/  USHF.L.U32 UR4, UR4, 0x6, URZ ;  /* 0x0000000604047899 */ /* 0x000fc800080006ff */
[----:B------:R-:W-:-:S04]  /*1e00*/  ULOP3.LUT UR35, UR4, 0xffffff80, URZ, 0xc0, !UPT ;  /* 0xffffff8004237892 */ /* 0x000fc8000f8ec0ff */
[----:B------:R-:W-:Y:S01]  /*1e10*/  UIADD3 UR35, UPT, UPT, UR45, UR35, URZ ;  /* 0x000000232d237290 */ /* 0x000fe2000fffe0ff */
[----:B------:R-:W-:Y:S11]  /*1e20*/  BRA.U !UP0, `(.L_x_26) ;  /* 0x0000000108c87547 */ /* 0x000ff6000b800000 */
[----:B------:R-:W-:Y:S01]  /*1e30*/  UMOV UR16, UR43 ;  /* 0x0000002b00107c82 */ /* 0x000fe20008000000 */
[----:B------:R-:W-:Y:S01]  /*1e40*/  UMOV UR4, UR6 ;  /* 0x0000000600047c82 */ /* 0x000fe20008000000 */
[----:B------:R-:W-:-:S05]  /*1e50*/  UMOV UR34, URZ ;  /* 0x000000ff00227c82 */ /* 0x000fca0008000000 */
.L_x_32:
[----:B------:R-:W-:Y:S01]  /*1e60*/  ULEA UR33, UR4, UR13, 0x3 ;  /* 0x0000000d04217291 */ /* 0x000fe2000f8e18ff */
[----:B------:R-:W-:Y:S01]  /*1e70*/  @P3 MOV R2, 0x6000 ;  /* 0x0000600000023802 */ /* 0x000fe20000000f00 */
[----:B-12-4-:R-:W-:Y:S10]  /*1e80*/  @P0 BRA `(.L_x_27) ;  /* 0x00000000000c0947 */ /* 0x016ff40003800000 */
[----:B------:R-:W-:-:S04]  /*1e90*/  SHF.L.U32 R3, R12, 0x1f, RZ ;  /* 0x0000001f0c037819 */ /* 0x000fc800000006ff */
[----:B------:R-:W4:Y:S02]  /*1ea0*/  SYNCS.PHASECHK.TRANS64.TRYWAIT P0, [UR33+0x88], R3 ;  /* 0x00008803ff0075a7 */ /* 0x000f240008001121 */
[----:B----4-:R-:W-:Y:S05]  /*1eb0*/  @!P0 BRA `(.L_x_28) ;  /* 0x0000006400f48947 */ /* 0x010fea0003800000 */
.L_x_27:
[----:B------:R4:W-:Y:S01]  /*1ec0*/  @P3 SYNCS.ARRIVE.TRANS64 RZ, [UR33], R2 ;  /* 0x00000002ffff39a7 */ /* 0x0009e20008000021 */
[----:B------:R-:W-:Y:S02]  /*1ed0*/  ULOP3.LUT UR5, UR21, 0x2, URZ, 0xfc, !UPT ;  /* 0x0000000215057892 */ /* 0x000fe4000f8efcff */
[----:B------:R-:W-:Y:S02]  /*1ee0*/  UIADD3 UR16, UPT, UPT, UR16, 0x1, URZ ;  /* 0x0000000110107890 */ /* 0x000fe4000fffe0ff */
[----:B------:R-:W-:Y:S02]  /*1ef0*/  UISETP.NE.AND UP0, UPT, UR5, 0x2, UPT ;  /* 0x000000020500788c */ /* 0x000fe4000bf05270 */
[----:B------:R-:W-:-:S07]  /*1f00*/  UISETP.NE.AND UP2, UPT, UR16, 0x1, UPT ;  /* 0x000000011000788c */ /* 0x000fce000bf45270 */
[----:B------:R-:W-:Y:S05]  /*1f10*/  BRA.U UP0, `(.L_x_29) ;  /* 0x0000000100047547 */ /* 0x000fea000b800000 */
[----:B-1-3--:R-:W-:Y:S05]  /*1f20*/  BPT.TRAP 0x1 ;  /* 0x000000040000795c */ /* 0x00afea0000300000 */
.L_x_29:
[----:B------:R-:W-:Y:S04]  /*1f30*/  BSSY.RECONVERGENT B0, `(.L_x_30) ;  /* 0x0000003000007945 */ /* 0x000fe80003800200 */
[----:B------:R-:W-:Y:S05]  /*1f40*/  @!P2 BRA `(.L_x_31) ;  /* 0x000000000004a947 */ /* 0x000fea0003800000 */
[----:B-1-3--:R-:W-:Y:S05]  /*1f50*/  BPT.TRAP 0x1 ;  /* 0x000000040000795c */ /* 0x00afea0000300000 */
.L_x_31:
[----:B-1-3--:R-:W-:Y:S05]  /*1f60*/  BSYNC.RECONVERGENT B0 ;  /* 0x0000000000007941 */ /* 0x00afea0003800200 */
.L_x_30:
[----:B------:R-:W-:Y:S02]  /*1f70*/  UIADD3 UR5, UPT, UPT, UR4, 0x1, URZ ;  /* 0x0000000104057890 */ /* 0x000fe4000fffe0ff */
[----:B------:R-:W-:Y:S02]  /*1f80*/  USHF.L.U32 UR8, UR4, 0xc, URZ ;  /* 0x0000000c04087899 */ /* 0x000fe400080006ff */
[----:B------:R-:W-:Y:S02]  /*1f90*/  UISETP.NE.AND UP0, UPT, UR5, 0x11, UPT ;  /* 0x000000110500788c */ /* 0x000fe4000bf05270 */
[----:B------:R-:W-:Y:S02]  /*1fa0*/  ULOP3.LUT UR32, UR8, UR28, URZ, 0xfc, !UPT ;  /* 0x0000001c08207292 */ /* 0x000fe4000f8efcff */
[----:B------:R-:W-:Y:S02]  /*1fb0*/  USEL UR7, URZ, 0x1, UP0 ;  /* 0x00000001ff077887 */ /* 0x000fe40008000000 */
[----:B------:R-:W-:-:S02]  /*1fc0*/  USEL UR6, UR5, URZ, UP0 ;  /* 0x000000ff05067287 */ /* 0x000fc40008000000 */
[----:B------:R-:W-:Y:S02]  /*1fd0*/  UIADD3 UR14, UP1, UPT, UR26, 0x80, URZ ;  /* 0x000000801a0e7890 */ /* 0x000fe4000ff3e0ff */
[----:B------:R-:W-:Y:S01]  /*1fe0*/  ULEA UR5, UR6, UR13, 0x3 ;  /* 0x0000000d06057291 */ /* 0x000fe2000f8e18ff */
[----:B------:R-:W-:Y:S01]  /*1ff0*/  LOP3.LUT R12, R12, UR7, RZ, 0x3c, !PT ;  /* 0x000000070c0c7c12 */ /* 0x000fe2000f8e3cff */
[----:B------:R-:W-:Y:S02]  /*2000*/  ULEA UR32, UR32, UR13, 0x1 ;  /* 0x0000000d20207291 */ /* 0x000fe4000f8e08ff */
[----:B------:R-:W-:Y:S01]  /*2010*/  UIADD3 UR4, UP0, UPT, UR26, 0x180, URZ ;  /* 0x000001801a047890 */ /* 0x000fe2000ff1e0ff */
[----:B--2---:R-:W-:Y:S01]  /*2020*/  SHF.L.U32 R0, R12, 0x1f, RZ ;  /* 0x0000001f0c007819 */ /* 0x004fe200000006ff */
[----:B------:R-:W-:Y:S02]  /*2030*/  ULOP3.LUT UR33, UR33, 0xfefffff8, URZ, 0xc0, !UPT ;  /* 0xfefffff821217892 */ /* 0x000fe4000f8ec0ff */
[----:B------:R-:W-:Y:S01]  /*2040*/  UIADD3.X UR15, UPT, UPT, URZ, UR27, URZ, UP1, !UPT ;  /* 0x0000001bff0f7290 */ /* 0x000fe20008ffe4ff */
[----:B------:R1:W2:Y:S01]  /*2050*/  SYNCS.PHASECHK.TRANS64.TRYWAIT P0, [UR5+0x88], R0 ;  /* 0x00008800ff0075a7 */ /* 0x0002a20008001105 */
[----:B------:R-:W-:-:S02]  /*2060*/  UIADD3 UR32, UPT, UPT, UR32, 0x3400, URZ ;  /* 0x0000340020207890 */ /* 0x000fc4000fffe0ff */
[----:B------:R-:W-:Y:S02]  /*2070*/  UPRMT UR7, URZ, 0x5410, UR24 ;  /* 0x00005410ff077896 */ /* 0x000fe40008000018 */
[----:B------:R-:W-:Y:S02]  /*2080*/  UIADD3 UR8, UPT, UPT, UR13, 0x25400, UR8 ;  /* 0x000254000d087890 */ /* 0x000fe4000fffe008 */
[----:B------:R-:W-:Y:S01]  /*2090*/  UIADD3.X UR5, UPT, UPT, URZ, UR27, URZ, UP0, !UPT ;  /* 0x0000001bff057290 */ /* 0x000fe200087fe4ff */
[----:B------:R-:W-:Y:S01]  /*20a0*/  UMOV UR18, 0x0 ;  /* 0x0000000000127882 */ /* 0x000fe20000000000 */
[----:B------:R-:W-:Y:S01]  /*20b0*/  UMOV UR19, 0x10000000 ;  /* 0x1000000000137882 */ /* 0x000fe20000000000 */
[----:B------:R-:W-:Y:S01]  /*20c0*/  UMOV UR10, UR34 ;  /* 0x00000022000a7c82 */ /* 0x000fe20008000000 */
[----:B------:R-:W-:Y:S01]  /*20d0*/  UMOV UR12, UR36 ;  /* 0x00000024000c7c82 */ /* 0x000fe20008000000 */
[----:B------:R-:W-:Y:S01]  /*20e0*/  UMOV UR9, UR33 ;  /* 0x0000002100097c82 */ /* 0x000fe20008000000 */
[----:B------:R3:W-:Y:S03]  /*20f0*/  UTMALDG.3D.MULTICAST.2CTA [UR32], [UR14], UR7, desc[UR18] ;  /* 0x000012200e0073b4 */ /* 0x0007e60008211807 */
[----:B------:R4:W-:Y:S01]  /*2100*/  UTMALDG.3D.2CTA [UR8], [UR4], desc[UR18] ;  /* 0x00001208040075b4 */ /* 0x0009e20008211000 */
[----:B---3--:R-:W-:Y:S01]  /*2110*/  UIADD3 UR34, UPT, UPT, UR34, 0x40, URZ ;  /* 0x0000004022227890 */ /* 0x008fe2000fffe0ff */
[----:B------:R-:W-:Y:S01]  /*2120*/  UMOV UR7, UR29 ;  /* 0x0000001d00077c82 */ /* 0x000fe20008000000 */
[----:B----4-:R-:W-:Y:S01]  /*2130*/  UMOV UR4, UR6 ;  /* 0x0000000600047c82 */ /* 0x010fe20008000000 */
[----:B------:R-:W-:Y:S09]  /*2140*/  BRA.U UP2, `(.L_x_32) ;  /* 0xfffffffd02447547 */ /* 0x000ff2000b83ffff */
.L_x_26:
[----:B------:R-:W-:Y:S01]  /*2150*/  ULEA UR4, UR6, UR13, 0x3 ;  /* 0x0000000d06047291 */ /* 0x000fe2000f8e18ff */
[----:B-12---:R-:W-:Y:S01]  /*2160*/  SHF.L.U32 R0, R12, 0x1f, RZ ;  /* 0x0000001f0c007819 */ /* 0x006fe200000006ff */
[----:B------:R-:W-:Y:S01]  /*2170*/  @!P1 SYNCS.ARRIVE.TRANS64.A1T0 RZ, [UR13+0x148], RZ ;  /* 0x000148ffffff99a7 */ /* 0x000fe2000810000d */
[----:B------:R-:W-:-:S06]  /*2180*/  UISETP.GT.AND UP0, UPT, UR41, UR40, UPT ;  /* 0x000000282900728c */ /* 0x000fcc000bf04270 */
[----:B----4-:R1:W2:Y:S03]  /*2190*/  SYNCS.PHASECHK.TRANS64.TRYWAIT P0, [UR4+0x88], R0 ;  /* 0x00008800ff0075a7 */ /* 0x0102a60008001104 */
[----:B------:R-:W-:Y:S05]  /*21a0*/  BRA.U !UP0, `(.L_x_33) ;  /* 0x0000000108c07547 */ /* 0x000fea000b800000 */
[----:B------:R-:W-:Y:S01]  /*21b0*/  UIADD3 UR25, UPT, UPT, UR44, UR7, URZ ;  /* 0x000000072c197290 */ /* 0x000fe2000fffe0ff */
[----:B------:R-:W-:-:S11]  /*21c0*/  UMOV UR4, UR6 ;  /* 0x0000000600047c82 */ /* 0x000fd60008000000 */
.L_x_39:
[----:B------:R-:W-:Y:S01]  /*21d0*/  ULEA UR17, UR4, UR13, 0x3 ;  /* 0x0000000d04117291 */ /* 0x000fe2000f8e18ff */
[----:B--2---:R-:W-:Y:S01]  /*21e0*/  @P3 MOV R2, 0x6000 ;  /* 0x0000600000023802 */ /* 0x004fe20000000f00 */
[----:B-12---:R-:W-:Y:S10]  /*21f0*/  @P0 BRA `(.L_x_34) ;  /* 0x00000000000c0947 */ /* 0x006ff40003800000 */
[----:B------:R-:W-:-:S04]  /*2200*/  SHF.L.U32 R3, R12, 0x1f, RZ ;  /* 0x0000001f0c037819 */ /* 0x000fc800000006ff */
[----:B------:R-:W2:Y:S02]  /*2210*/  SYNCS.PHASECHK.TRANS64.TRYWAIT P0, [UR17+0x88], R3 ;  /* 0x00008803ff0075a7 */ /* 0x000ea40008001111 */
[----:B--2---:R-:W-:Y:S05]  /*2220*/  @!P0 BRA `(.L_x_35) ;  /* 0x0000006400308947 */ /* 0x004fea0003800000 */
.L_x_34:
[----:B------:R2:W-:Y:S01]  /*2230*/  @P3 SYNCS.ARRIVE.TRANS64 RZ, [UR17], R2 ;  /* 0x00000002ffff39a7 */ /* 0x0005e20008000011 */
[----:B------:R-:W-:-:S04]  /*2240*/  ULOP3.LUT UR5, UR21, 0x2, URZ, 0xfc, !UPT ;  /* 0x0000000215057892 */ /* 0x000fc8000f8efcff */
[----:B------:R-:W-:-:S09]  /*2250*/  UISETP.NE.AND UP0, UPT, UR5, 0x2, UPT ;  /* 0x000000020500788c */ /* 0x000fd2000bf05270 */
[----:B------:R-:W-:Y:S05]  /*2260*/  BRA.U UP0, `(.L_x_36) ;  /* 0x0000000100047547 */ /* 0x000fea000b800000 */
[----:B---3--:R-:W-:Y:S05]  /*2270*/  BPT.TRAP 0x1 ;  /* 0x000000040000795c */ /* 0x008fea0000300000 */
.L_x_36:
[----:B------:R-:W-:Y:S04]  /*2280*/  BSSY.RECONVERGENT B0, `(.L_x_37) ;  /* 0x0000003000007945 */ /* 0x000fe80003800200 */
[----:B------:R-:W-:Y:S05]  /*2290*/  @!P2 BRA `(.L_x_38) ;  /* 0x000000000004a947 */ /* 0x000fea0003800000 */
[----:B---3--:R-:W-:Y:S05]  /*22a0*/  BPT.TRAP 0x1 ;  /* 0x000000040000795c */ /* 0x008fea0000300000 */
.L_x_38:
[----:B---3--:R-:W-:Y:S05]  /*22b0*/  BSYNC.RECONVERGENT B0 ;  /* 0x0000000000007941 */ /* 0x008fea0003800200 */
.L_x_37:
[----:B------:R-:W-:Y:S02]  /*22c0*/  UIADD3 UR5, UPT, UPT, UR4, 0x1, URZ ;  /* 0x0000000104057890 */ /* 0x000fe4000fffe0ff */
[----:B------:R-:W-:Y:S02]  /*22d0*/  UIADD3 UR14, UP1, UPT, UR26, 0x80, URZ ;  /* 0x000000801a0e7890 */ /* 0x000fe4000ff3e0ff */
[----:B------:R-:W-:Y:S02]  /*22e0*/  UISETP.NE.AND UP0, UPT, UR5, 0x11, UPT ;  /* 0x000000110500788c */ /* 0x000fe4000bf05270 */
[----:B------:R-:W-:Y:S02]  /*22f0*/  ULEA UR16, UR4, UR30, 0xd ;  /* 0x0000001e04107291 */ /* 0x000fe4000f8e68ff */
[----:B------:R-:W-:Y:S02]  /*2300*/  USEL UR8, URZ, 0x1, UP0 ;  /* 0x00000001ff087887 */ /* 0x000fe40008000000 */
[----:B------:R-:W-:-:S02]  /*2310*/  USEL UR6, UR5, URZ, UP0 ;  /* 0x000000ff05067287 */ /* 0x000fc40008000000 */
[----:B------:R-:W-:Y:S02]  /*2320*/  UIADD3 UR22, UP0, UPT, UR26, 0x180, URZ ;  /* 0x000001801a167890 */ /* 0x000fe4000ff1e0ff */
[----:B------:R-:W-:Y:S01]  /*2330*/  LOP3.LUT R12, R12, UR8, RZ, 0x3c, !PT ;  /* 0x000000080c0c7c12 */ /* 0x000fe2000f8e3cff */
[----:B------:R-:W-:Y:S02]  /*2340*/  ULEA UR8, UR4, UR13, 0xc ;  /* 0x0000000d04087291 */ /* 0x000fe4000f8e60ff */
[----:B------:R-:W-:Y:S01]  /*2350*/  ULEA UR5, UR6, UR13, 0x3 ;  /* 0x0000000d06057291 */ /* 0x000fe2000f8e18ff */
[----:B-1----:R-:W-:Y:S01]  /*2360*/  SHF.L.U32 R0, R12, 0x1f, RZ ;  /* 0x0000001f0c007819 */ /* 0x002fe200000006ff */
[----:B------:R-:W-:Y:S02]  /*2370*/  USHF.L.U32 UR18, UR7, 0x6, URZ ;  /* 0x0000000607127899 */ /* 0x000fe400080006ff */
[----:B------:R-:W-:Y:S02]  /*2380*/  ULOP3.LUT UR17, UR17, 0xfefffff8, URZ, 0xc0, !UPT ;  /* 0xfefffff811117892 */ /* 0x000fe4000f8ec0ff */
[----:B------:R-:W-:-:S02]  /*2390*/  UIADD3.X UR15, UPT, UPT, URZ, UR27, URZ, UP1, !UPT ;  /* 0x0000001bff0f7290 */ /* 0x000fc40008ffe4ff */
[----:B------:R-:W-:Y:S01]  /*23a0*/  UPRMT UR4, URZ, 0x5410, UR24 ;  /* 0x00005410ff047896 */ /* 0x000fe20008000018 */
[----:B------:R4:W1:Y:S01]  /*23b0*/  SYNCS.PHASECHK.TRANS64.TRYWAIT P0, [UR5+0x88], R0 ;  /* 0x00008800ff0075a7 */ /* 0x0008620008001105 */
[----:B------:R-:W-:Y:S02]  /*23c0*/  UIADD3 UR8, UPT, UPT, UR8, 0x25400, URZ ;  /* 0x0002540008087890 */ /* 0x000fe4000fffe0ff */
[----:B------:R-:W-:Y:S01]  /*23d0*/  UIADD3.X UR23, UPT, UPT, URZ, UR27, URZ, UP0, !UPT ;  /* 0x0000001bff177290 */ /* 0x000fe200087fe4ff */
[----:B------:R-:W-:Y:S01]  /*23e0*/  UMOV UR32, 0x0 ;  /* 0x0000000000207882 */ /* 0x000fe20000000000 */
[----:B------:R-:W-:Y:S01]  /*23f0*/  UMOV UR33, 0x10000000 ;  /* 0x1000000000217882 */ /* 0x000fe20000000000 */
[----:B------:R-:W-:Y:S01]  /*2400*/  UMOV UR19, UR35 ;  /* 0x0000002300137c82 */ /* 0x000fe20008000000 */
[----:B------:R-:W-:Y:S01]  /*2410*/  UMOV UR20, UR36 ;  /* 0x0000002400147c82 */ /* 0x000fe20008000000 */
[----:B------:R-:W-:Y:S01]  /*2420*/  UMOV UR12, UR36 ;  /* 0x00000024000c7c82 */ /* 0x000fe20008000000 */
[----:B------:R-:W-:Y:S01]  /*2430*/  UMOV UR9, UR17 ;  /* 0x0000001100097c82 */ /* 0x000fe20008000000 */
[----:B------:R-:W-:Y:S01]  /*2440*/  UMOV UR10, UR18 ;  /* 0x00000012000a7c82 */ /* 0x000fe20008000000 */
[----:B------:R3:W-:Y:S01]  /*2450*/  UTMALDG.3D.MULTICAST.2CTA [UR16], [UR14], UR4, desc[UR32] ;  /* 0x000020100e0073b4 */ /* 0x0007e20008211804 */
[----:B------:R-:W-:-:S04]  /*2460*/  UIADD3 UR7, UPT, UPT, UR7, 0x1, URZ ;  /* 0x0000000107077890 */ /* 0x000fc8000fffe0ff */
[----:B------:R-:W-:Y:S01]  /*2470*/  UISETP.NE.AND UP0, UPT, UR7, UR25, UPT ;  /* 0x000000190700728c */ /* 0x000fe2000bf05270 */
[----:B------:R4:W-:Y:S01]  /*2480*/  UTMALDG.3D.2CTA [UR8], [UR22], desc[UR32] ;  /* 0x00002008160075b4 */ /* 0x0009e20008211000 */
[----:B---3--:R-:W-:-:S07]  /*2490*/  UMOV UR4, UR6 ;  /* 0x0000000600047c82 */ /* 0x008fce0008000000 */
[----:B----4-:R-:W-:Y:S05]  /*24a0*/  BRA.U UP0, `(.L_x_39) ;  /* 0xfffffffd00487547 */ /* 0x010fea000b83ffff */
.L_x_33:
[C---:B------:R-:W-:Y:S01]  /*24b0*/  LEA R3, R11.reuse, UR13, 0x3 ;  /* 0x0000000d0b037c11 */ /* 0x040fe2000f8e18ff */
[----:B------:R-:W-:Y:S01]  /*24c0*/  NOP ;  /* 0x0000000000007918 */ /* 0x000fe20000000000 */
[----:B-1----:R-:W-:Y:S02]  /*24d0*/  SHF.L.U32 R0, R10, 0x1f, RZ ;  /* 0x0000001f0a007819 */ /* 0x002fe400000006ff */
[----:B------:R-:W-:Y:S02]  /*24e0*/  LEA R4, R11, UR13, 0x4 ;  /* 0x0000000d0b047c11 */ /* 0x000fe4000f8e20ff */
[----:B--2---:R-:W1:Y:S02]  /*24f0*/  SYNCS.PHASECHK.TRANS64.TRYWAIT P0, [R3+URZ+0x150], R0 ;  /* 0x00015000030075a7 */ /* 0x004e6400080011ff */
[----:B-1----:R-:W-:Y:S05]  /*2500*/  @!P0 BRA `(.L_x_40) ;  /* 0x0000006000908947 */ /* 0x002fea0003800000 */
.L_x_150:
[----:B------:R-:W2:Y:S01]  /*2510*/  LDS.128 R4, [R4+0x1e0] ;  /* 0x0001e00004047984 */ /* 0x000ea20000000c00 */
[----:B------:R-:W-:Y:S01]  /*2520*/  UISETP.GE.AND UP0, UPT, UR42, 0x1, UPT ;  /* 0x000000012a00788c */ /* 0x000fe2000bf06270 */
[----:B------:R-:W-:Y:S01]  /*2530*/  @!PT LDS RZ, [RZ] ;  /* 0x00000000fffff984 */ /* 0x000fe20000000800 */
[----:B------:R-:W-:Y:S01]  /*2540*/  @!PT LDS RZ, [RZ] ;  /* 0x00000000fffff984 */ /* 0x000fe20000000800 */
[----:B------:R-:W-:Y:S01]  /*2550*/  @!PT LDS RZ, [RZ] ;  /* 0x00000000fffff984 */ /* 0x000fe20000000800 */
[----:B------:R-:W-:Y:S01]  /*2560*/  @!PT LDS RZ, [RZ] ;  /* 0x00000000fffff984 */ /* 0x000fe20000000800 */
[----:B------:R4:W-:Y:S06]  /*2570*/  MEMBAR.ALL.CTA ;  /* 0x0000000000007992 */ /* 0x0009ec0000008000 */
[----:B----4-:R-:W4:Y:S01]  /*2580*/  FENCE.VIEW.ASYNC.S ;  /* 0x00000000000073c6 */ /* 0x010f220000000000 */
[----:B--2---:R-:W-:-:S13]  /*2590*/  LOP3.LUT P0, RZ, R6, 0x1, RZ, 0xc0, !PT ;  /* 0x0000000106ff7812 */ /* 0x004fda000780c0ff */
[----:B----4-:R-:W-:Y:S01]  /*25a0*/  VOTEU.ANY UP1, P0 ;  /* 0x0000000000ff7886 */ /* 0x010fe20000020100 */
[----:B------:R-:W-:-:S13]  /*25b0*/  PLOP3.LUT P0, PT, PT, PT, UP1, 0x80, 0x8 ;  /* 0x000000000008781c */ /* 0x000fda0003f0f018 */
[----:B-1----:R-:W-:Y:S02]  /*25c0*/  @P0 LOP3.LUT R0, R5, 0xffff, RZ, 0xc0, !PT ;  /* 0x0000ffff05000812 */ /* 0x002fe400078ec0ff */
[----:B------:R-:W-:Y:S02]  /*25d0*/  @P0 MOV R2, R4 ;  /* 0x0000000400020202 */ /* 0x000fe40000000f00 */
[----:B------:R-:W-:Y:S01]  /*25e0*/  @P0 R2UR UR5, R0 ;  /* 0x00000000000502ca */ /* 0x000fe200000e0000 */
[----:B------:R-:W-:Y:S01]  /*25f0*/  VIADD R0, R3, 0x160 ;  /* 0x0000016003007836 */ /* 0x000fe20000000000 */
[----:B------:R-:W-:Y:S02]  /*2600*/  @P0 SHF.R.U32.HI R4, RZ, 0x10, R5 ;  /* 0x00000010ff040819 */ /* 0x000fe40000011605 */
[----:B------:R-:W-:Y:S02]  /*2610*/  @P0 R2UR UR7, R2 ;  /* 0x00000000020702ca */ /* 0x000fe400000e0000 */
[----:B------:R-:W-:-:S02]  /*2620*/  PRMT R0, RZ, 0x654, R0 ;  /* 0x00000654ff007816 */ /* 0x000fc40000000000 */
[----:B------:R-:W-:Y:S02]  /*2630*/  @P0 R2UR UR4, R4 ;  /* 0x00000000040402ca */ /* 0x000fe400000e0000 */
[----:B------:R1:W-:Y:S03]  /*2640*/  SYNCS.ARRIVE.TRANS64.RED.A1T0 RZ, [R0+URZ], RZ ;  /* 0x000000ff00ff79a7 */ /* 0x0003e600081004ff */
[----:B------:R-:W-:-:S04]  /*2650*/  @UP1 UMOV UR31, UR5 ;  /* 0x00000005001f1c82 */ /* 0x000fc80008000000 */
[----:B------:R-:W-:-:S04]  /*2660*/  @UP1 UMOV UR37, UR7 ;  /* 0x0000000700251c82 */ /* 0x000fc80008000000 */
[----:B------:R-:W-:Y:S01]  /*2670*/  @UP1 UMOV UR36, UR4 ;  /* 0x0000000400241c82 */ /* 0x000fe20008000000 */
[----:B------:R-:W-:Y:S05]  /*2680*/  BRA.U !UP0, `(.L_x_41) ;  /* 0x0000000108d47547 */ /* 0x000fea000b800000 */
[----:B------:R-:W3:Y:S01]  /*2690*/  LDCU.128 UR16, c[0x0][0xb10] ;  /* 0x00016200ff1077ac */ /* 0x000ee20008000c00 */
[----:B------:R-:W2:Y:S01]  /*26a0*/  LDCU UR12, c[0x0][0xb20] ;  /* 0x00016400ff0c77ac */ /* 0x000ea20008000800 */
[----:B------:R-:W4:Y:S01]  /*26b0*/  LDCU UR20, c[0x0][0xb0c] ;  /* 0x00016180ff1477ac */ /* 0x000f220008000800 */
[----:B------:R-:W1:Y:S01]  /*26c0*/  LDCU.64 UR8, c[0x0][0xb28] ;  /* 0x00016500ff0877ac */ /* 0x000e620008000a00 */
[----:B------:R-:W-:Y:S02]  /*26d0*/  UISETP.NE.AND UP3, UPT, UR42, 0x1, UPT ;  /* 0x000000012a00788c */ /* 0x000fe4000bf65270 */
[----:B---3--:R-:W-:Y:S02]  /*26e0*/  UIMAD.WIDE.U32 UR10, UR38, UR19, URZ ;  /* 0x00000013260a72a5 */ /* 0x008fe4000f8e00ff */
[----:B------:R-:W-:Y:S02]  /*26f0*/  UIMAD.WIDE.U32 UR4, UR39, UR16, URZ ;  /* 0x00000010270472a5 */ /* 0x000fe4000f8e00ff */
[----:B------:R-:W-:-:S02]  /*2700*/  UISETP.NE.AND UP0, UPT, UR18, 0x1, UPT ;  /* 0x000000011200788c */ /* 0x000fc4000bf05270 */
[----:B------:R-:W-:Y:S01]  /*2710*/  UIMAD.WIDE.U32 UR22, UR31, UR19, URZ ;  /* 0x000000131f1672a5 */ /* 0x000fe2000f8e00ff */
[----:B------:R-:W-:Y:S02]  /*2720*/  UMOV UR10, UR11 ;  /* 0x0000000b000a7c82 */ /* 0x000fe40008000000 */
[----:B------:R-:W-:Y:S01]  /*2730*/  UMOV UR4, UR5 ;  /* 0x0000000500047c82 */ /* 0x000fe20008000000 */
[----:B--2---:R-:W-:Y:S02]  /*2740*/  USHF.R.U32.HI UR10, URZ, UR12, UR10 ;  /* 0x0000000cff0a7299 */ /* 0x004fe4000801160a */
[----:B----4-:R-:W-:Y:S02]  /*2750*/  UISETP.NE.AND UP2, UPT, UR20, 0x1, UPT ;  /* 0x000000011400788c */ /* 0x010fe4000bf45270 */
[----:B------:R-:W-:Y:S02]  /*2760*/  USHF.R.U32.HI UR4, URZ, UR17, UR4 ;  /* 0x00000011ff047299 */ /* 0x000fe40008011604 */
[----:B------:R-:W-:-:S02]  /*2770*/  USEL UR5, UR38, UR10, !UP0 ;  /* 0x0000000a26057287 */ /* 0x000fc4000c000000 */
[----:B------:R-:W-:Y:S02]  /*2780*/  USEL UR7, UR39, UR4, !UP2 ;  /* 0x0000000427077287 */ /* 0x000fe4000d000000 */
[----:B-1----:R-:W-:Y:S01]  /*2790*/  UIMAD.WIDE.U32 UR10, UR5, UR8, URZ ;  /* 0x00000008050a72a5 */ /* 0x002fe2000f8e00ff */
[----:B------:R-:W-:Y:S01]  /*27a0*/  UMOV UR4, UR23 ;  /* 0x0000001700047c82 */ /* 0x000fe20008000000 */
[----:B------:R-:W-:Y:S02]  /*27b0*/  UIMAD.WIDE.U32 UR14, UR37, UR16, URZ ;  /* 0x00000010250e72a5 */ /* 0x000fe4000f8e00ff */
[----:B------:R-:W-:-:S03]  /*27c0*/  UIMAD.WIDE.U32 UR22, UR7, UR8, URZ ;  /* 0x00000008071672a5 */ /* 0x000fc6000f8e00ff */
[----:B------:R-:W-:Y:S01]  /*27d0*/  UMOV UR10, UR11 ;  /* 0x0000000b000a7c82 */ /* 0x000fe20008000000 */
[----:B------:R-:W-:Y:S02]  /*27e0*/  USHF.R.U32.HI UR4, URZ, UR12, UR4 ;  /* 0x0000000cff047299 */ /* 0x000fe40008011604 */
[----:B------:R-:W-:Y:S01]  /*27f0*/  @UP3 USHF.R.U32.HI UR5, URZ, UR9, UR10 ;  /* 0x00000009ff053299 */ /* 0x000fe2000801160a */
[----:B------:R-:W-:Y:S01]  /*2800*/  UMOV UR14, UR15 ;  /* 0x0000000f000e7c82 */ /* 0x000fe20008000000 */
[----:B------:R-:W-:Y:S01]  /*2810*/  UMOV UR22, UR23 ;  /* 0x0000001700167c82 */ /* 0x000fe20008000000 */
[----:B------:R-:W-:Y:S02]  /*2820*/  USHF.R.U32.HI UR17, URZ, UR17, UR14 ;  /* 0x00000011ff117299 */ /* 0x000fe4000801160e */
[----:B------:R-:W-:Y:S02]  /*2830*/  USEL UR4, UR31, UR4, !UP0 ;  /* 0x000000041f047287 */ /* 0x000fe4000c000000 */
[----:B------:R-:W-:-:S02]  /*2840*/  @UP3 USHF.R.U32.HI UR7, URZ, UR9, UR22 ;  /* 0x00000009ff073299 */ /* 0x000fc40008011616 */
[----:B------:R-:W-:Y:S02]  /*2850*/  UIMAD UR10, UR42, UR5, URZ ;  /* 0x000000052a0a72a4 */ /* 0x000fe4000f8e02ff */
[----:B------:R-:W-:Y:S02]  /*2860*/  USEL UR5, UR37, UR17, !UP2 ;  /* 0x0000001125057287 */ /* 0x000fe4000d000000 */
[----:B------:R-:W-:Y:S02]  /*2870*/  UIMAD UR12, UR42, UR7, URZ ;  /* 0x000000072a0c72a4 */ /* 0x000fe4000f8e02ff */
[----:B------:R-:W-:Y:S02]  /*2880*/  UISETP.GE.AND UP0, UPT, UR4, UR10, UPT ;  /* 0x0000000a0400728c */ /* 0x000fe4000bf06270 */
[----:B------:R-:W-:Y:S02]  /*2890*/  UIMAD.WIDE.U32 UR10, UR4, UR8, URZ ;  /* 0x00000008040a72a5 */ /* 0x000fe4000f8e00ff */
[----:B------:R-:W-:-:S02]  /*28a0*/  UISETP.GE.OR UP0, UPT, UR5, UR12, UP0 ;  /* 0x0000000c0500728c */ /* 0x000fc40008706670 */
        /* <DEDUP_REMOVED lines=19> */
.L_x_41:
[----:B------:R-:W2:Y:S02]  /*29e0*/  LDCU UR4, c[0x0][0xb30] ;  /* 0x00016600ff0477ac */ /* 0x000ea40008000800 */
[----:B--2---:R-:W-:-:S09]  /*29f0*/  UISETP.NE.AND UP0, UPT, UR4, 0x1, UPT ;  /* 0x000000010400788c */ /* 0x004fd2000bf05270 */
[----:B------:R-:W-:Y:S05]  /*2a00*/  BRA.U UP0, `(.L_x_42) ;  /* 0x0000000100447547 */ /* 0x000fea000b800000 */
[----:B------:R-:W2:Y:S01]  /*2a10*/  LDCU.128 UR16, c[0x0][0xb10] ;  /* 0x00016200ff1077ac */ /* 0x000ea20008000c00 */
[----:B------:R-:W4:Y:S01]  /*2a20*/  LDCU UR10, c[0x0][0xb0c] ;  /* 0x00016180ff0a77ac */ /* 0x000f220008000800 */
[----:B------:R-:W1:Y:S01]  /*2a30*/  LDCU UR7, c[0x0][0xb20] ;  /* 0x00016400ff0777ac */ /* 0x000e620008000800 */
[----:B--2---:R-:W-:Y:S02]  /*2a40*/  UIMAD.WIDE.U32 UR8, UR37, UR16, URZ ;  /* 0x00000010250872a5 */ /* 0x004fe4000f8e00ff */
[----:B------:R-:W-:Y:S02]  /*2a50*/  UIMAD.WIDE.U32 UR4, UR31, UR19, URZ ;  /* 0x000000131f0472a5 */ /* 0x000fe4000f8e00ff */
[----:B----4-:R-:W-:Y:S02]  /*2a60*/  UISETP.NE.AND UP2, UPT, UR10, 0x1, UPT ;  /* 0x000000010a00788c */ /* 0x010fe4000bf45270 */
[----:B------:R-:W-:Y:S01]  /*2a70*/  UISETP.NE.AND UP0, UPT, UR18, 0x1, UPT ;  /* 0x000000011200788c */ /* 0x000fe2000bf05270 */
[----:B------:R-:W-:-:S02]  /*2a80*/  UMOV UR8, UR9 ;  /* 0x0000000900087c82 */ /* 0x000fc40008000000 */
[----:B------:R-:W-:Y:S01]  /*2a90*/  UMOV UR4, UR5 ;  /* 0x0000000500047c82 */ /* 0x000fe20008000000 */
[----:B------:R-:W-:Y:S02]  /*2aa0*/  USHF.R.U32.HI UR17, URZ, UR17, UR8 ;  /* 0x00000011ff117299 */ /* 0x000fe40008011608 */
[----:B-1----:R-:W-:Y:S02]  /*2ab0*/  USHF.R.U32.HI UR4, URZ, UR7, UR4 ;  /* 0x00000007ff047299 */ /* 0x002fe40008011604 */
[----:B------:R-:W-:Y:S02]  /*2ac0*/  USEL UR5, UR37, UR17, !UP2 ;  /* 0x0000001125057287 */ /* 0x000fe4000d000000 */
[----:B------:R-:W-:-:S04]  /*2ad0*/  USEL UR4, UR31, UR4, !UP0 ;  /* 0x000000041f047287 */ /* 0x000fc8000c000000 */
[----:B------:R-:W-:Y:S02]  /*2ae0*/  UIADD3 UR7, UPT, UPT, UR5, -UR4, URZ ;  /* 0x8000000405077290 */ /* 0x000fe4000fffe0ff */
[----:B------:R-:W-:Y:S02]  /*2af0*/  UIADD3 UR4, UPT, UPT, -UR5, UR4, URZ ;  /* 0x0000000405047290 */ /* 0x000fe4000fffe1ff */
[----:B------:R-:W-:Y:S02]  /*2b00*/  UIMAD UR31, UR7, UR18, UR31 ;  /* 0x00000012071f72a4 */ /* 0x000fe4000f8e021f */
[----:B------:R-:W-:-:S12]  /*2b10*/  UIMAD UR37, UR4, UR10, UR37 ;  /* 0x0000000a042572a4 */ /* 0x000fd8000f8e0225 */
.L_x_42:
[----:B------:R-:W-:Y:S01]  /*2b20*/  VIADD R11, R11, 0x1 ;  /* 0x000000010b0b7836 */ /* 0x000fe20000000000 */
[----:B------:R-:W-:Y:S02]  /*2b30*/  R2UR UR5, R53 ;  /* 0x00000000350572ca */ /* 0x000fe400000e0000 */
[----:B------:R-:W-:Y:S02]  /*2b40*/  R2UR UR4, R52 ;  /* 0x00000000340472ca */ /* 0x000fe400000e0000 */
[C---:B------:R-:W-:Y:S02]  /*2b50*/  ISETP.NE.AND P0, PT, R11.reuse, 0x2, PT ;  /* 0x000000020b00780c */ /* 0x040fe40003f05270 */
[----:B------:R-:W-:Y:S02]  /*2b60*/  PLOP3.LUT P1, PT, PT, PT, PT, 0x80, 0x8 ;  /* 0x000000000008781c */ /* 0x000fe40003f2f070 */
[----:B-1----:R-:W-:Y:S02]  /*2b70*/  SEL R0, RZ, 0x1, P0 ;  /* 0x00000001ff007807 */ /* 0x002fe40000000000 */
[----:B------:R-:W-:-:S02]  /*2b80*/  SEL R11, R11, RZ, P0 ;  /* 0x000000ff0b0b7207 */ /* 0x000fc40000000000 */
[----:B------:R-:W-:Y:S01]  /*2b90*/  LOP3.LUT R10, R10, R0, RZ, 0x3c, !PT ;  /* 0x000000000a0a7212 */ /* 0x000fe200078e3cff */
[----:B------:R-:W-:Y:S02]  /*2ba0*/  UIADD3 UR20, UPT, UPT, UR37, UR5, URZ ;  /* 0x0000000525147290 */ /* 0x000fe4000fffe0ff */
[----:B------:R-:W-:Y:S01]  /*2bb0*/  UIADD3 UR25, UPT, UPT, UR31, UR4, URZ ;  /* 0x000000041f197290 */ /* 0x000fe2000fffe0ff */
[----:B------:R-:W-:Y:S11]  /*2bc0*/  BRA.U UP1, `(.L_x_43) ;  /* 0xfffffff101387547 */ /* 0x000ff6000b83ffff */
[----:B------:R-:W-:Y:S01]  /*2bd0*/  UIADD3 UR13, UPT, UPT, UR13, 0x88, URZ ;  /* 0x000000880d0d7890 */ /* 0x000fe2000fffe0ff */
[----:B------:R-:W-:-:S03]  /*2be0*/  SHF.L.U32 R2, R12, 0x1f, RZ ;  /* 0x0000001f0c027819 */ /* 0x000fc600000006ff */
[----:B------:R-:W-:-:S09]  /*2bf0*/  ULEA UR4, UR6, UR13, 0x3 ;  /* 0x0000000d06047291 */ /* 0x000fd2000f8e18ff */
[----:B------:R-:W1:Y:S02]  /*2c00*/  SYNCS.PHASECHK.TRANS64.TRYWAIT P0, [UR4], R2 ;  /* 0x00000002ff0075a7 */ /* 0x000e640008001104 */
[----:B-1----:R-:W-:Y:S05]  /*2c10*/  @!P0 BRA `(.L_x_44) ;  /* 0x0000005800e08947 */ /* 0x002fea0003800000 */
.L_x_152:
[----:B------:R-:W-:-:S04]  /*2c20*/  UIADD3 UR4, UPT, UPT, UR6, 0x1, URZ ;  /* 0x0000000106047890 */ /* 0x000fc8000fffe0ff */
[----:B------:R-:W-:-:S04]  /*2c30*/  UISETP.NE.AND UP0, UPT, UR4, 0x11, UPT ;  /* 0x000000110400788c */ /* 0x000fc8000bf05270 */
[----:B------:R-:W-:Y:S02]  /*2c40*/  USEL UR6, URZ, 0x1, UP0 ;  /* 0x00000001ff067887 */ /* 0x000fe40008000000 */
[----:B------:R-:W-:-:S04]  /*2c50*/  USEL UR4, UR4, URZ, UP0 ;  /* 0x000000ff04047287 */ /* 0x000fc80008000000 */
[----:B------:R-:W-:Y:S01]  /*2c60*/  ULEA UR5, UR4, UR13, 0x3 ;  /* 0x0000000d04057291 */ /* 0x000fe2000f8e18ff */
[----:B-1----:R-:W-:-:S04]  /*2c70*/  LOP3.LUT R2, R12, UR6, RZ, 0x3c, !PT ;  /* 0x000000060c027c12 */ /* 0x002fc8000f8e3cff */
[----:B------:R-:W-:-:S04]  /*2c80*/  SHF.L.U32 R3, R2, 0x1f, RZ ;  /* 0x0000001f02037819 */ /* 0x000fc800000006ff */
[----:B------:R-:W1:Y:S02]  /*2c90*/  SYNCS.PHASECHK.TRANS64.TRYWAIT P0, [UR5], R3 ;  /* 0x00000003ff0075a7 */ /* 0x000e640008001105 */
[----:B-1----:R-:W-:Y:S05]  /*2ca0*/  @!P0 BRA `(.L_x_45) ;  /* 0x0000005800d48947 */ /* 0x002fea0003800000 */
.L_x_154:
[----:B------:R-:W-:-:S04]  /*2cb0*/  UIADD3 UR4, UPT, UPT, UR4, 0x1, URZ ;  /* 0x0000000104047890 */ /* 0x000fc8000fffe0ff */
[----:B------:R-:W-:-:S04]  /*2cc0*/  UISETP.NE.AND UP0, UPT, UR4, 0x11, UPT ;  /* 0x000000110400788c */ /* 0x000fc8000bf05270 */
[----:B------:R-:W-:Y:S02]  /*2cd0*/  USEL UR6, URZ, 0x1, UP0 ;  /* 0x00000001ff067887 */ /* 0x000fe40008000000 */
[----:B------:R-:W-:-:S04]  /*2ce0*/  USEL UR4, UR4, URZ, UP0 ;  /* 0x000000ff04047287 */ /* 0x000fc80008000000 */
[----:B------:R-:W-:Y:S01]  /*2cf0*/  ULEA UR5, UR4, UR13, 0x3 ;  /* 0x0000000d04057291 */ /* 0x000fe2000f8e18ff */
[----:B------:R-:W-:-:S04]  /*2d00*/  LOP3.LUT R2, R2, UR6, RZ, 0x3c, !PT ;  /* 0x0000000602027c12 */ /* 0x000fc8000f8e3cff */
[----:B-1----:R-:W-:-:S04]  /*2d10*/  SHF.L.U32 R3, R2, 0x1f, RZ ;  /* 0x0000001f02037819 */ /* 0x002fc800000006ff */
[----:B------:R-:W1:Y:S02]  /*2d20*/  SYNCS.PHASECHK.TRANS64.TRYWAIT P0, [UR5], R3 ;  /* 0x00000003ff0075a7 */ /* 0x000e640008001105 */
[----:B-1----:R-:W-:Y:S05]  /*2d30*/  @!P0 BRA `(.L_x_46) ;  /* 0x0000005800c88947 */ /* 0x002fea0003800000 */
.L_x_156:
        /* <DEDUP_REMOVED lines=9> */
.L_x_158:
        /* <DEDUP_REMOVED lines=9> */
.L_x_160:
        /* <DEDUP_REMOVED lines=9> */
.L_x_162:
        /* <DEDUP_REMOVED lines=9> */
.L_x_164:
        /* <DEDUP_REMOVED lines=9> */
.L_x_166:
        /* <DEDUP_REMOVED lines=9> */
.L_x_168:
        /* <DEDUP_REMOVED lines=9> */
.L_x_170:
        /* <DEDUP_REMOVED lines=9> */
.L_x_172:
        /* <DEDUP_REMOVED lines=9> */
.L_x_174:
        /* <DEDUP_REMOVED lines=9> */
.L_x_176:
        /* <DEDUP_REMOVED lines=9> */
.L_x_178:
        /* <DEDUP_REMOVED lines=9> */
.L_x_180:
        /* <DEDUP_REMOVED lines=9> */
.L_x_182:
[----:B------:R-:W-:-:S04]  /*3490*/  UIADD3 UR4, UPT, UPT, UR4, 0x1, URZ ;  /* 0x0000000104047890 */ /* 0x000fc8000fffe0ff */
[----:B------:R-:W-:-:S04]  /*34a0*/  UISETP.NE.AND UP0, UPT, UR4, 0x11, UPT ;  /* 0x000000110400788c */ /* 0x000fc8000bf05270 */
[----:B------:R-:W-:Y:S02]  /*34b0*/  USEL UR5, URZ, 0x1, UP0 ;  /* 0x00000001ff057887 */ /* 0x000fe40008000000 */
[----:B------:R-:W-:-:S04]  /*34c0*/  USEL UR4, UR4, URZ, UP0 ;  /* 0x000000ff04047287 */ /* 0x000fc80008000000 */
[----:B------:R-:W-:Y:S01]  /*34d0*/  ULEA UR4, UR4, UR13, 0x3 ;  /* 0x0000000d04047291 */ /* 0x000fe2000f8e18ff */
[----:B------:R-:W-:-:S04]  /*34e0*/  LOP3.LUT R2, R2, UR5, RZ, 0x3c, !PT ;  /* 0x0000000502027c12 */ /* 0x000fc8000f8e3cff */
[----:B------:R-:W-:Y:S01]  /*34f0*/  SHF.L.U32 R2, R2, 0x1f, RZ ;  /* 0x0000001f02027819 */ /* 0x000fe200000006ff */
[----:B-1----:R-:W-:-:S07]  /*3500*/  IMAD.U32 R0, RZ, RZ, UR4 ;  /* 0x00000004ff007e24 */ /* 0x002fce000f8e00ff */
.L_x_60:
[----:B-1----:R1:W2:Y:S02]  /*3510*/  SYNCS.PHASECHK.TRANS64.TRYWAIT P0, [R0+URZ], R2 ;  /* 0x00000002000075a7 */ /* 0x0022a400080011ff */
[----:B--2---:R-:W-:Y:S05]  /*3520*/  @!P0 NANOSLEEP.SYNCS 0x989680 ;  /* 0x009896800000895d */ /* 0x004fea0003900000 */
[----:B------:R-:W2:Y:S02]  /*3530*/  @!P0 SYNCS.PHASECHK.TRANS64 P0, [R0+URZ], R2 ;  /* 0x00000002000085a7 */ /* 0x000ea400080010ff */
[----:B--23--:R-:W-:Y:S05]  /*3540*/  @P0 EXIT ;  /* 0x000000000000094d */ /* 0x00cfea0003800000 */
[----:B------:R-:W-:Y:S05]  /*3550*/  BRA `(.L_x_60) ;  /* 0xfffffffc00ec7947 */ /* 0x000fea000383ffff */
.L_x_23:
[----:B------:R-:W2:Y:S02]  /*3560*/  S2UR UR4, SR_CgaCtaId ;  /* 0x00000000000479c3 */ /* 0x000ea40000008800 */
[----:B--2---:R-:W-:-:S04]  /*3570*/  UISETP.NE.AND UP0, UPT, UR4, URZ, UPT ;  /* 0x000000ff0400728c */ /* 0x004fc8000bf05270 */
[----:B------:R-:W-:-:S09]  /*3580*/  UISETP.NE.OR UP0, UPT, UR22, 0x1, UP0 ;  /* 0x000000011600788c */ /* 0x000fd20008705670 */
[----:B------:R-:W-:Y:S05]  /*3590*/  BRA.U UP0, `(.L_x_61) ;  /* 0x00000005004c7547 */ /* 0x000fea000b800000 */
[----:B------:R-:W2:Y:S01]  /*35a0*/  S2UR UR5, SR_CgaCtaId ;  /* 0x00000000000579c3 */ /* 0x000ea20000008800 */
[----:B------:R-:W-:Y:S01]  /*35b0*/  UMOV UR4, 0x400 ;  /* 0x0000040000047882 */ /* 0x000fe20000000000 */
[----:B------:R-:W-:Y:S01]  /*35c0*/  ISETP.GE.U32.AND P2, PT, R0, 0x8, PT ;  /* 0x000000080000780c */ /* 0x000fe20003f46070 */
[----:B------:R-:W-:Y:S01]  /*35d0*/  IMAD.MOV.U32 R12, RZ, RZ, 0x1 ;  /* 0x00000001ff0c7424 */ /* 0x000fe200078e00ff */
[----:B------:R-:W-:Y:S02]  /*35e0*/  CS2R R10, SRZ ;  /* 0x00000000000a7805 */ /* 0x000fe4000001ff00 */
[----:B------:R-:W-:Y:S01]  /*35f0*/  CS2R R8, SRZ ;  /* 0x0000000000087805 */ /* 0x000fe2000001ff00 */
[----:B--2---:R-:W-:-:S03]  /*3600*/  ULEA UR6, UR5, UR4, 0x18 ;  /* 0x0000000405067291 */ /* 0x004fc6000f8ec0ff */
[----:B------:R-:W-:-:S09]  /*3610*/  UMOV UR5, URZ ;  /* 0x000000ff00057c82 */ /* 0x000fd20008000000 */
.L_x_65:
[----:B------:R-:W-:Y:S02]  /*3620*/  LEA R2, R8, UR6, 0x3 ;  /* 0x0000000608027c11 */ /* 0x000fe4000f8e18ff */
[----:B------:R-:W-:-:S03]  /*3630*/  SHF.L.U32 R4, R9, 0x1f, RZ ;  /* 0x0000001f09047819 */ /* 0x000fc600000006ff */
[----:B------:R-:W-:Y:S01]  /*3640*/  VIADD R5, R2, 0x1c0 ;  /* 0x000001c002057836 */ /* 0x000fe20000000000 */
[----:B------:R-:W2:Y:S02]  /*3650*/  SYNCS.PHASECHK.TRANS64.TRYWAIT P0, [R2+URZ+0x1b0], R4 ;  /* 0x0001b004020075a7 */ /* 0x000ea400080011ff */
[----:B--2---:R-:W-:Y:S05]  /*3660*/  @!P0 BRA `(.L_x_62) ;  /* 0x0000005400cc8947 */ /* 0x004fea0003800000 */
.L_x_183:
[----:B------:R-:W-:Y:S01]  /*3670*/  ULEA UR4, UR5, UR6, 0x3 ;  /* 0x0000000605047291 */ /* 0x000fe2000f8e18ff */
[----:B--2---:R-:W-:Y:S01]  /*3680*/  PRMT R2, RZ, 0x654, R5 ;  /* 0x00000654ff027816 */ /* 0x004fe20000000005 */
[----:B------:R-:W-:Y:S01]  /*3690*/  @!P2 IMAD.MOV.U32 R4, RZ, RZ, 0x10 ;  /* 0x00000010ff04a424 */ /* 0x000fe200078e00ff */
[----:B------:R-:W-:Y:S01]  /*36a0*/  SHF.L.U32 R5, R12, 0x1f, RZ ;  /* 0x0000001f0c057819 */ /* 0x000fe200000006ff */
[----:B------:R-:W-:Y:S01]  /*36b0*/  UIADD3 UR7, UPT, UPT, UR4, 0x150, URZ ;  /* 0x0000015004077890 */ /* 0x000fe2000fffe0ff */
[----:B------:R2:W-:Y:S05]  /*36c0*/  SYNCS.ARRIVE.TRANS64.RED.A1T0 RZ, [R2+URZ], RZ ;  /* 0x000000ff02ff79a7 */ /* 0x0005ea00081004ff */
[----:B------:R-:W-:Y:S01]  /*36d0*/  IMAD.U32 R6, RZ, RZ, UR7 ;  /* 0x00000007ff067e24 */ /* 0x000fe2000f8e00ff */
[----:B------:R-:W3:Y:S04]  /*36e0*/  SYNCS.PHASECHK.TRANS64.TRYWAIT P0, [UR4+0x160], R5 ;  /* 0x00016005ff0075a7 */ /* 0x000ee80008001104 */
[----:B------:R-:W-:Y:S01]  /*36f0*/  PRMT R6, R0, 0x654, R6 ;  /* 0x0000065400067816 */ /* 0x000fe20000000006 */
[----:B--23--:R-:W-:Y:S06]  /*3700*/  @!P0 BRA `(.L_x_63) ;  /* 0x0000005400b88947 */ /* 0x00cfec0003800000 */
.L_x_185:
[----:B------:R-:W-:Y:S01]  /*3710*/  ULEA UR8, UR5, UR6, 0x4 ;  /* 0x0000000605087291 */ /* 0x000fe2000f8e20ff */
[----:B------:R-:W-:Y:S01]  /*3720*/  SEL R3, R6, R3, !P2 ;  /* 0x0000000306037207 */ /* 0x000fe20005000000 */
[----:B------:R-:W-:Y:S01]  /*3730*/  UIADD3 UR9, UPT, UPT, UR4, 0x150, URZ ;  /* 0x0000015004097890 */ /* 0x000fe2000fffe0ff */
[----:B--2---:R-:W-:Y:S01]  /*3740*/  LEA R2, R11, UR6, 0x3 ;  /* 0x000000060b027c11 */ /* 0x004fe2000f8e18ff */
[----:B------:R-:W-:Y:S01]  /*3750*/  UIADD3 UR8, UPT, UPT, UR8, 0x1e0, URZ ;  /* 0x000001e008087890 */ /* 0x000fe2000fffe0ff */
[----:B------:R2:W-:Y:S01]  /*3760*/  @!P2 SYNCS.ARRIVE.TRANS64.RED RZ, [R3+URZ], R4 ;  /* 0x0000000403ffa9a7 */ /* 0x0005e200080004ff */
[----:B------:R-:W-:Y:S01]  /*3770*/  UIADD3 UR4, UPT, UPT, UR5, 0x1, URZ ;  /* 0x0000000105047890 */ /* 0x000fe2000fffe0ff */
[----:B------:R-:W-:-:S03]  /*3780*/  VIADD R8, R8, 0x1 ;  /* 0x0000000108087836 */ /* 0x000fc60000000000 */
[----:B------:R-:W-:Y:S02]  /*3790*/  UISETP.NE.AND UP0, UPT, UR4, 0x2, UPT ;  /* 0x000000020400788c */ /* 0x000fe4000bf05270 */
[----:B------:R-:W-:Y:S01]  /*37a0*/  ISETP.NE.AND P0, PT, R8, 0x2, PT ;  /* 0x000000020800780c */ /* 0x000fe20003f05270 */
[----:B------:R-:W-:Y:S06]  /*37b0*/  UGETNEXTWORKID.BROADCAST [UR8], [UR9] ;  /* 0x00000000080073ca */ /* 0x000fec0008000100 */
[----:B------:R-:W-:Y:S02]  /*37c0*/  USEL UR7, URZ, 0x1, UP0 ;  /* 0x00000001ff077887 */ /* 0x000fe40008000000 */
[----:B------:R-:W-:-:S04]  /*37d0*/  USEL UR5, UR4, URZ, UP0 ;  /* 0x000000ff04057287 */ /* 0x000fc80008000000 */
[----:B------:R-:W-:Y:S02]  /*37e0*/  LOP3.LUT R12, R12, UR7, RZ, 0x3c, !PT ;  /* 0x000000070c0c7c12 */ /* 0x000fe4000f8e3cff */
[----:B--2---:R-:W-:-:S04]  /*37f0*/  SHF.L.U32 R4, R10, 0x1f, RZ ;  /* 0x0000001f0a047819 */ /* 0x004fc800000006ff */
[----:B------:R-:W2:Y:S02]  /*3800*/  SYNCS.PHASECHK.TRANS64.TRYWAIT P1, [R2+URZ+0x150], R4 ;  /* 0x00015004020075a7 */ /* 0x000ea400080211ff */
[----:B--2---:R-:W-:Y:S05]  /*3810*/  @!P1 BRA `(.L_x_64) ;  /* 0x00000054008c9947 */ /* 0x004fea0003800000 */
.L_x_186:
[C---:B--2---:R-:W-:Y:S01]  /*3820*/  LEA R4, R11.reuse, UR6, 0x4 ;  /* 0x000000060b047c11 */ /* 0x044fe2000f8e20ff */
[----:B------:R-:W-:Y:S01]  /*3830*/  VIADD R2, R2, 0x160 ;  /* 0x0000016002027836 */ /* 0x000fe20000000000 */
[----:B------:R-:W-:Y:S01]  /*3840*/  SEL R8, R8, RZ, P0 ;  /* 0x000000ff08087207 */ /* 0x000fe20000000000 */
[----:B------:R-:W-:-:S03]  /*3850*/  VIADD R11, R11, 0x1 ;  /* 0x000000010b0b7836 */ /* 0x000fc60000000000 */
[----:B------:R-:W2:Y:S01]  /*3860*/  LDS.128 R4, [R4+0x1e0] ;  /* 0x0001e00004047984 */ /* 0x000ea20000000c00 */
[----:B------:R-:W-:Y:S02]  /*3870*/  PRMT R2, RZ, 0x654, R2 ;  /* 0x00000654ff027816 */ /* 0x000fe40000000002 */
[C---:B------:R-:W-:Y:S01]  /*3880*/  ISETP.NE.AND P1, PT, R11.reuse, 0x2, PT ;  /* 0x000000020b00780c */ /* 0x040fe20003f25270 */
[----:B------:R-:W-:Y:S01]  /*3890*/  @!PT LDS RZ, [RZ] ;  /* 0x00000000fffff984 */ /* 0x000fe20000000800 */
[----:B------:R-:W-:Y:S01]  /*38a0*/  @!PT LDS RZ, [RZ] ;  /* 0x00000000fffff984 */ /* 0x000fe20000000800 */
[----:B------:R-:W-:Y:S01]  /*38b0*/  @!PT LDS RZ, [RZ] ;  /* 0x00000000fffff984 */ /* 0x000fe20000000800 */
[----:B------:R-:W-:Y:S01]  /*38c0*/  @!PT LDS RZ, [RZ] ;  /* 0x00000000fffff984 */ /* 0x000fe20000000800 */
[----:B------:R3:W-:Y:S06]  /*38d0*/  MEMBAR.ALL.CTA ;  /* 0x0000000000007992 */ /* 0x0007ec0000008000 */
[----:B---3--:R-:W3:Y:S01]  /*38e0*/  FENCE.VIEW.ASYNC.S ;  /* 0x00000000000073c6 */ /* 0x008ee20000000000 */
[----:B------:R-:W-:Y:S01]  /*38f0*/  SEL R11, R11, RZ, P1 ;  /* 0x000000ff0b0b7207 */ /* 0x000fe20000800000 */
[----:B---3--:R3:W-:Y:S01]  /*3900*/  SYNCS.ARRIVE.TRANS64.RED.A1T0 RZ, [R2+URZ], RZ ;  /* 0x000000ff02ff79a7 */ /* 0x0087e200081004ff */
[----:B--2---:R-:W-:-:S02]  /*3910*/  LOP3.LUT P3, RZ, R6, 0x1, RZ, 0xc0, !PT ;  /* 0x0000000106ff7812 */ /* 0x004fc4000786c0ff */
[----:B------:R-:W-:-:S04]  /*3920*/  SEL R4, RZ, 0x1, P1 ;  /* 0x00000001ff047807 */ /* 0x000fc80000800000 */
[----:B------:R-:W-:Y:S02]  /*3930*/  LOP3.LUT R10, R10, R4, RZ, 0x3c, !PT ;  /* 0x000000040a0a7212 */ /* 0x000fe400078e3cff */
[----:B---3--:R-:W-:-:S04]  /*3940*/  SEL R2, RZ, 0x1, P0 ;  /* 0x00000001ff027807 */ /* 0x008fc80000000000 */
[----:B------:R-:W-:Y:S01]  /*3950*/  LOP3.LUT R9, R9, R2, RZ, 0x3c, !PT ;  /* 0x0000000209097212 */ /* 0x000fe200078e3cff */
[----:B------:R-:W-:Y:S06]  /*3960*/  @P3 BRA `(.L_x_65) ;  /* 0xfffffffc002c3947 */ /* 0x000fec000383ffff */
[----:B------:R-:W-:Y:S01]  /*3970*/  ULEA UR4, UR5, UR6, 0x3 ;  /* 0x0000000605047291 */ /* 0x000fe2000f8e18ff */
[----:B------:R-:W-:-:S08]  /*3980*/  SHF.L.U32 R2, R12, 0x1f, RZ ;  /* 0x0000001f0c027819 */ /* 0x000fd000000006ff */
[----:B------:R-:W2:Y:S02]  /*3990*/  SYNCS.PHASECHK.TRANS64 P0, [UR4+0x160], R2 ;  /* 0x00016002ff0075a7 */ /* 0x000ea40008001004 */
[----:B--2---:R-:W-:Y:S05]  /*39a0*/  @P0 BRA `(.L_x_66) ;  /* 0x0000000000080947 */ /* 0x004fea0003800000 */
[----:B------:R-:W2:Y:S02]  /*39b0*/  SYNCS.PHASECHK.TRANS64.TRYWAIT P0, [UR4+0x160], R2 ;  /* 0x00016002ff0075a7 */ /* 0x000ea40008001104 */
[----:B--2---:R-:W-:Y:S05]  /*39c0*/  @!P0 BRA `(.L_x_67) ;  /* 0x0000005400348947 */ /* 0x004fea0003800000 */
.L_x_66:
[----:B------:R-:W-:-:S04]  /*39d0*/  UIADD3 UR7, UPT, UPT, UR5, 0x1, URZ ;  /* 0x0000000105077890 */ /* 0x000fc8000fffe0ff */
[----:B------:R-:W-:-:S04]  /*39e0*/  UISETP.NE.AND UP0, UPT, UR7, 0x2, UPT ;  /* 0x000000020700788c */ /* 0x000fc8000bf05270 */
[----:B------:R-:W-:Y:S02]  /*39f0*/  USEL UR8, URZ, 0x1, UP0 ;  /* 0x00000001ff087887 */ /* 0x000fe40008000000 */
[----:B------:R-:W-:-:S04]  /*3a00*/  USEL UR7, UR7, URZ, UP0 ;  /* 0x000000ff07077287 */ /* 0x000fc80008000000 */
[----:B------:R-:W-:Y:S01]  /*3a10*/  ULEA UR7, UR7, UR6, 0x3 ;  /* 0x0000000607077291 */ /* 0x000fe2000f8e18ff */
[----:B--2---:R-:W-:-:S04]  /*3a20*/  LOP3.LUT R2, R12, UR8, RZ, 0x3c, !PT ;  /* 0x000000080c027c12 */ /* 0x004fc8000f8e3cff */
[----:B------:R-:W-:-:S04]  /*3a30*/  SHF.L.U32 R0, R2, 0x1f, RZ ;  /* 0x0000001f02007819 */ /* 0x000fc800000006ff */
[----:B------:R-:W2:Y:S02]  /*3a40*/  SYNCS.PHASECHK.TRANS64 P0, [UR7+0x160], R0 ;  /* 0x00016000ff0075a7 */ /* 0x000ea40008001007 */
[----:B-12---:R-:W-:Y:S05]  /*3a50*/  @P0 EXIT ;  /* 0x000000000000094d */ /* 0x006fea0003800000 */
[----:B------:R-:W-:Y:S02]  /*3a60*/  SHF.L.U32 R2, R2, 0x1f, RZ ;  /* 0x0000001f02027819 */ /* 0x000fe400000006ff */
[----:B------:R-:W-:-:S07]  /*3a70*/  MOV R0, UR7 ;  /* 0x0000000700007c02 */ /* 0x000fce0008000f00 */
.L_x_68:
[----:B-1----:R1:W2:Y:S02]  /*3a80*/  SYNCS.PHASECHK.TRANS64.TRYWAIT P0, [R0+URZ+0x160], R2 ;  /* 0x00016002000075a7 */ /* 0x0022a400080011ff */
[----:B--2---:R-:W-:Y:S05]  /*3a90*/  @!P0 NANOSLEEP.SYNCS 0x989680 ;  /* 0x009896800000895d */ /* 0x004fea0003900000 */
[----:B------:R-:W2:Y:S02]  /*3aa0*/  @!P0 SYNCS.PHASECHK.TRANS64 P0, [R0+URZ+0x160], R2 ;  /* 0x00016002000085a7 */ /* 0x000ea400080010ff */
[----:B--2---:R-:W-:Y:S05]  /*3ab0*/  @P0 EXIT ;  /* 0x000000000000094d */ /* 0x004fea0003800000 */
[----:B------:R-:W-:Y:S05]  /*3ac0*/  BRA `(.L_x_68) ;  /* 0xfffffffc00ec7947 */ /* 0x000fea000383ffff */
.L_x_61:
[----:B------:R-:W-:Y:S05]  /*3ad0*/  BRA.U UP5, `(.L_x_69) ;  /* 0x0000001105dc7547 */ /* 0x000fea000b800000 */
[----:B------:R-:W2:Y:S01]  /*3ae0*/  S2UR UR7, SR_CgaCtaId ;  /* 0x00000000000779c3 */ /* 0x000ea20000008800 */
[----:B------:R-:W-:Y:S01]  /*3af0*/  UMOV UR4, 0x40 ;  /* 0x0000004000047882 */ /* 0x000fe20000000000 */
[----:B------:R-:W-:Y:S01]  /*3b00*/  NOP ;  /* 0x0000000000007918 */ /* 0x000fe20000000000 */
[----:B------:R-:W-:Y:S01]  /*3b10*/  UMOV UR6, 0x400 ;  /* 0x0000040000067882 */ /* 0x000fe20000000000 */
[----:B--2---:R-:W-:Y:S02]  /*3b20*/  ULEA UR5, UR7, UR4, 0x18 ;  /* 0x0000000407057291 */ /* 0x004fe4000f8ec0ff */
[----:B------:R-:W-:-:S07]  /*3b30*/  ULEA UR6, UR7, UR6, 0x18 ;  /* 0x0000000607067291 */ /* 0x000fce000f8ec0ff */
[----:B------:R-:W2:Y:S02]  /*3b40*/  LDS.U8 R0, [UR5+0x1c] ;  /* 0x00001c05ff007984 */ /* 0x000ea40008000000 */
[----:B--2---:R-:W-:-:S13]  /*3b50*/  ISETP.NE.AND P0, PT, R0, RZ, PT ;  /* 0x000000ff0000720c */ /* 0x004fda0003f05270 */
[----:B------:R-:W-:Y:S05]  /*3b60*/  @P0 BRA `(.L_x_70) ;  /* 0x0000000400080947 */ /* 0x000fea0003800000 */
[----:B------:R-:W-:Y:S02]  /*3b70*/  UISETP.NE.U32.AND UP1, UPT, UR46, 0x1, UPT ;  /* 0x000000012e00788c */ /* 0x000fe4000bf25070 */
[----:B------:R-:W-:-:S07]  /*3b80*/  UIADD3 UR7, UPT, UPT, UR5, 0x8, URZ ;  /* 0x0000000805077890 */ /* 0x000fce000fffe0ff */
[----:B------:R-:W-:Y:S05]  /*3b90*/  BRA.U !UP1, `(.L_x_71) ;  /* 0x00000001099c7547 */ /* 0x000fea000b800000 */
[----:B------:R-:W-:Y:S01]  /*3ba0*/  ELECT P0, URZ, PT ;  /* 0x0000000000ff782f */ /* 0x000fe20003800000 */
[----:B------:R-:W-:-:S12]  /*3bb0*/  BSSY B0, `(.L_x_71) ;  /* 0x0000025000007945 */ /* 0x000fd80003800000 */
[----:B------:R-:W-:Y:S05]  /*3bc0*/  @!P0 BRA `(.L_x_72) ;  /* 0x00000000008c8947 */ /* 0x000fea0003800000 */
[----:B------:R-:W-:-:S05]  /*3bd0*/  UMOV UR4, 0x10 ;  /* 0x0000001000047882 */ /* 0x000fca0000000000 */
[----:B------:R-:W-:Y:S04]  /*3be0*/  DEPBAR.LE SB2, 0x36 ;  /* 0x0000ad800000791a */ /* 0x000fe80000000000 */
[----:B------:R-:W2:Y:S02]  /*3bf0*/  UTCATOMSWS.2CTA.FIND_AND_SET.ALIGN UP0, UR4, UR4 ;  /* 0x00000004000475e3 */ /* 0x000ea40008200800 */
[----:B--2---:R-:W-:Y:S01]  /*3c00*/  MOV R10, UR4 ;  /* 0x00000004000a7c02 */ /* 0x004fe20008000f00 */
[----:B------:R-:W-:Y:S06]  /*3c10*/  BRA.U UP0, `(.L_x_73) ;  /* 0x0000000100187547 */ /* 0x000fec000b800000 */
.L_x_74:
[----:B------:R-:W-:Y:S05]  /*3c20*/  NANOSLEEP 0x64 ;  /* 0x000000640000795d */ /* 0x000fea0003800000 */
[----:B------:R-:W-:-:S05]  /*3c30*/  UMOV UR4, 0x10 ;  /* 0x0000001000047882 */ /* 0x000fca0000000000 */
[----:B------:R-:W-:Y:S04]  /*3c40*/  DEPBAR.LE SB2, 0x36 ;  /* 0x0000ad800000791a */ /* 0x000fe80000000000 */
[----:B------:R-:W2:Y:S02]  /*3c50*/  UTCATOMSWS.2CTA.FIND_AND_SET.ALIGN UP0, UR4, UR4 ;  /* 0x00000004000475e3 */ /* 0x000ea40008200800 */
[----:B--2---:R-:W-:Y:S01]  /*3c60*/  MOV R10, UR4 ;  /* 0x00000004000a7c02 */ /* 0x004fe20008000f00 */
[----:B------:R-:W-:Y:S05]  /*3c70*/  BRA.U !UP0, `(.L_x_74) ;  /* 0xfffffffd08e87547 */ /* 0x000fea000b83ffff */
.L_x_73:
[----:B------:R-:W2:Y:S01]  /*3c80*/  LDS R6, [UR5+0x10] ;  /* 0x00001005ff067984 */ /* 0x000ea20008000800 */
[----:B------:R-:W-:Y:S01]  /*3c90*/  IMAD.U32 R0, RZ, RZ, UR6 ;  /* 0x00000006ff007e24 */ /* 0x000fe2000f8e00ff */
[----:B------:R-:W-:-:S03]  /*3ca0*/  MOV R4, UR45 ;  /* 0x0000002d00047c02 */ /* 0x000fc60008000f00 */
[----:B------:R-:W-:Y:S01]  /*3cb0*/  VIADD R0, R0, 0x200 ;  /* 0x0000020000007836 */ /* 0x000fe20000000000 */
[----:B--2---:R-:W-:-:S04]  /*3cc0*/  SHF.L.U32 R6, R6, 0x1f, RZ ;  /* 0x0000001f06067819 */ /* 0x004fc800000006ff */
[----:B------:R-:W2:Y:S02]  /*3cd0*/  SYNCS.PHASECHK.TRANS64.TRYWAIT P0, [UR5+0x8], R6 ;  /* 0x00000806ff0075a7 */ /* 0x000ea40008001105 */
[----:B--2---:R-:W-:Y:S05]  /*3ce0*/  @P0 BRA `(.L_x_75) ;  /* 0x0000000000080947 */ /* 0x004fea0003800000 */
[----:B------:R-:W2:Y:S02]  /*3cf0*/  SYNCS.PHASECHK.TRANS64.TRYWAIT P0, [UR5+0x8], R6 ;  /* 0x00000806ff0075a7 */ /* 0x000ea40008001105 */
[----:B--2---:R-:W-:Y:S05]  /*3d00*/  @!P0 BRA `(.L_x_76) ;  /* 0x00000050007c8947 */ /* 0x004fea0003800000 */
.L_x_75:
[----:B------:R-:W-:Y:S01]  /*3d10*/  PRMT R4, R4, 0x654, R0 ;  /* 0x0000065404047816 */ /* 0x000fe20000000000 */
[----:B------:R-:W-:Y:S01]  /*3d20*/  HFMA2 R0, -RZ, RZ, 0, 5.9604644775390625e-08 ;  /* 0x00000001ff007431 */ /* 0x000fe200000001ff */
[----:B------:R-:W-:Y:S01]  /*3d30*/  UPRMT UR4, UR45, 0x654, UR7 ;  /* 0x000006542d047896 */ /* 0x000fe20008000007 */
[----:B------:R-:W-:Y:S02]  /*3d40*/  IMAD.MOV.U32 R8, RZ, RZ, 0xffff ;  /* 0x0000ffffff087424 */ /* 0x000fe400078e00ff */
[----:B--2---:R-:W-:Y:S02]  /*3d50*/  IMAD.MOV.U32 R6, RZ, RZ, 0x4 ;  /* 0x00000004ff067424 */ /* 0x004fe400078e00ff */
[----:B------:R-:W-:Y:S01]  /*3d60*/  IMAD.SHL.U32 R9, R10, 0x20, RZ ;  /* 0x000000200a097824 */ /* 0x000fe200078e00ff */
[----:B------:R-:W-:Y:S02]  /*3d70*/  MOV R5, UR4 ;  /* 0x0000000400057c02 */ /* 0x000fe40008000f00 */
[-C--:B------:R-:W-:Y:S01]  /*3d80*/  SHF.L.U32 R8, R8, R10.reuse, RZ ;  /* 0x0000000a08087219 */ /* 0x080fe200000006ff */
[----:B------:R2:W-:Y:S01]  /*3d90*/  SYNCS.ARRIVE.TRANS64.RED RZ, [UR4], R6 ;  /* 0x00000006ffff79a7 */ /* 0x0005e20008000404 */
[----:B------:R-:W-:Y:S01]  /*3da0*/  SHF.L.U32 R7, R0, R10, RZ ;  /* 0x0000000a00077219 */ /* 0x000fe200000006ff */
[----:B------:R2:W-:Y:S04]  /*3db0*/  STS [UR6+0x200], R9 ;  /* 0x00020009ff007988 */ /* 0x0005e80008000806 */
[----:B------:R2:W-:Y:S04]  /*3dc0*/  STAS [R4.64], R10 ;  /* 0x0000000a04007dbd */ /* 0x0005e8000c0008ff */
[----:B------:R2:W-:Y:S04]  /*3dd0*/  ATOMS.OR RZ, [UR5+0x14], R8 ;  /* 0x00001408ffff798c */ /* 0x0005e8000b000005 */
[----:B------:R2:W-:Y:S04]  /*3de0*/  ATOMS.OR RZ, [UR5+0x18], R7 ;  /* 0x00001807ffff798c */ /* 0x0005e8000b000005 */
[----:B------:R2:W-:Y:S02]  /*3df0*/  ATOMS.XOR RZ, [UR5+0x10], R0 ;  /* 0x00001000ffff798c */ /* 0x0005e4000b800005 */
.L_x_72:
[----:B-1----:R-:W-:Y:S05]  /*3e00*/  BSYNC B0 ;  /* 0x0000000000007941 */ /* 0x002fea0003800000 */
.L_x_71:
[----:B------:R-:W-:Y:S05]  /*3e10*/  BRA.U UP1, `(.L_x_77) ;  /* 0x00000001016c7547 */ /* 0x000fea000b800000 */
[----:B------:R-:W-:-:S03]  /*3e20*/  UMOV UR4, 0xffffffff ;  /* 0xffffffff00047882 */ /* 0x000fc60000000000 */
[----:B------:R-:W-:Y:S05]  /*3e30*/  BRA.DIV UR4, `(.L_x_78) ;  /* 0x0000005204487947 */ /* 0x000fea000b800000 */
[----:B------:R-:W-:-:S13]  /*3e40*/  ELECT P6, URZ, PT ;  /* 0x0000000000ff782f */ /* 0x000fda00038c0000 */
.L_x_190:
[----:B------:R-:W-:Y:S05]  /*3e50*/  @!P6 BRA `(.L_x_77) ;  /* 0x00000000005ce947 */ /* 0x000fea0003800000 */
[----:B--2---:R-:W2:Y:S02]  /*3e60*/  LDS R4, [UR5+0x10] ;  /* 0x00001005ff047984 */ /* 0x004ea40008000800 */
[----:B--2---:R-:W-:-:S04]  /*3e70*/  SHF.L.U32 R4, R4, 0x1f, RZ ;  /* 0x0000001f04047819 */ /* 0x004fc800000006ff */
[----:B------:R-:W2:Y:S02]  /*3e80*/  SYNCS.PHASECHK.TRANS64.TRYWAIT P0, [UR5+0x8], R4 ;  /* 0x00000804ff0075a7 */ /* 0x000ea40008001105 */
[----:B--2---:R-:W-:Y:S05]  /*3e90*/  @P0 BRA `(.L_x_79) ;  /* 0x0000000000080947 */ /* 0x004fea0003800000 */
[----:B------:R-:W2:Y:S02]  /*3ea0*/  SYNCS.PHASECHK.TRANS64.TRYWAIT P0, [UR5+0x8], R4 ;  /* 0x00000804ff0075a7 */ /* 0x000ea40008001105 */
[----:B--2---:R-:W-:Y:S05]  /*3eb0*/  @!P0 BRA `(.L_x_80) ;  /* 0x0000005000488947 */ /* 0x004fea0003800000 */
.L_x_79:
[----:B------:R-:W3:Y:S01]  /*3ec0*/  LDS R6, [UR6+0x200] ;  /* 0x00020006ff067984 */ /* 0x000ee20008000800 */
[----:B--2---:R-:W-:Y:S02]  /*3ed0*/  HFMA2 R0, -RZ, RZ, 0, 5.9604644775390625e-08 ;  /* 0x00000001ff007431 */ /* 0x004fe400000001ff */
[----:B------:R-:W-:Y:S01]  /*3ee0*/  IMAD.MOV.U32 R4, RZ, RZ, 0xffff ;  /* 0x0000ffffff047424 */ /* 0x000fe200078e00ff */
[----:B------:R-:W-:Y:S01]  /*3ef0*/  UPRMT UR4, UR45, 0x654, UR7 ;  /* 0x000006542d047896 */ /* 0x000fe20008000007 */
[----:B---3--:R-:W-:-:S03]  /*3f00*/  IMAD.SHL.U32 R5, R6, 0x20, RZ ;  /* 0x0000002006057824 */ /* 0x008fc600078e00ff */
[-C--:B------:R-:W-:Y:S02]  /*3f10*/  SHF.L.U32 R4, R4, R6.reuse, RZ ;  /* 0x0000000604047219 */ /* 0x080fe400000006ff */
[----:B------:R-:W-:Y:S01]  /*3f20*/  SHF.L.U32 R6, R0, R6, RZ ;  /* 0x0000000600067219 */ /* 0x000fe200000006ff */
[----:B------:R3:W-:Y:S04]  /*3f30*/  STS [UR6+0x200], R5 ;  /* 0x00020005ff007988 */ /* 0x0007e80008000806 */
[----:B------:R3:W-:Y:S04]  /*3f40*/  ATOMS.OR RZ, [UR5+0x14], R4 ;  /* 0x00001404ffff798c */ /* 0x0007e8000b000005 */
[----:B------:R3:W-:Y:S01]  /*3f50*/  ATOMS.OR RZ, [UR5+0x18], R6 ;  /* 0x00001806ffff798c */ /* 0x0007e2000b000005 */
[----:B------:R-:W-:Y:S03]  /*3f60*/  SYNCS.ARRIVE.TRANS64.RED.A1T0 RZ, [UR4], RZ ;  /* 0x000000ffffff79a7 */ /* 0x000fe60008100404 */
[----:B------:R3:W-:Y:S01]  /*3f70*/  ATOMS.XOR RZ, [UR5+0x10], R0 ;  /* 0x00001000ffff798c */ /* 0x0007e2000b800005 */
[----:B------:R-:W-:Y:S05]  /*3f80*/  BRA `(.L_x_77) ;  /* 0x0000000000107947 */ /* 0x000fea0003800000 */
.L_x_70:
[----:B------:R-:W-:Y:S02]  /*3f90*/  MOV R0, 0xffffffff ;  /* 0xffffffff00007802 */ /* 0x000fe40000000f00 */
[----:B------:R-:W-:-:S03]  /*3fa0*/  MOV R4, 0x3fd0 ;  /* 0x00003fd000047802 */ /* 0x000fc60000000f00 */
[----:B------:R2:W-:Y:S04]  /*3fb0*/  STS [UR6+0x200], R0 ;  /* 0x00020000ff007988 */ /* 0x0005e80008000806 */
[----:B-12--5:R-:W-:Y:S05]  /*3fc0*/  CALL.REL.NOINC `($__internal_1_$__cuda_sm10x_tcgen05_guardrail_trap_phase_invalid_during_alloc) ;  /* 0x0000005400a87944 */ /* 0x026fea0003c00000 */
.L_x_77:
[----:B------:R-:W-:Y:S05]  /*3fd0*/  WARPSYNC.ALL ;  /* 0x0000000000007948 */ /* 0x000fea0003800000 */
[----:B------:R-:W4:Y:S01]  /*3fe0*/  S2UR UR4, SR_CgaCtaId ;  /* 0x00000000000479c3 */ /* 0x000f220000008800 */
[----:B------:R-:W-:Y:S01]  /*3ff0*/  UMOV UR26, 0x400 ;  /* 0x00000400001a7882 */ /* 0x000fe20000000000 */
[----:B------:R-:W-:-:S06]  /*4000*/  NOP ;  /* 0x0000000000007918 */ /* 0x000fcc0000000000 */
[----:B------:R-:W-:Y:S06]  /*4010*/  BAR.ARV 0x6, 0xa0 ;  /* 0x0182800000007b1d */ /* 0x000fec0000002000 */
[----:B------:R-:W1:Y:S01]  /*4020*/  LDCU UR6, c[0x0][0x38c] ;  /* 0x00007180ff0677ac */ /* 0x000e620008000800 */
[----:B------:R-:W-:Y:S01]  /*4030*/  LOP3.LUT R3, R3, 0xffff, RZ, 0xc0, !PT ;  /* 0x0000ffff03037812 */ /* 0x000fe200078ec0ff */
[----:B--2---:R-:W-:Y:S01]  /*4040*/  IMAD.MOV.U32 R9, RZ, RZ, 0x1 ;  /* 0x00000001ff097424 */ /* 0x004fe200078e00ff */
[----:B------:R-:W-:Y:S01]  /*4050*/  LOP3.LUT R2, R2, 0xffff, RZ, 0xc0, !PT ;  /* 0x0000ffff02027812 */ /* 0x000fe200078ec0ff */
[----:B------:R-:W-:Y:S01]  /*4060*/  IMAD.MOV.U32 R8, RZ, RZ, RZ ;  /* 0x000000ffff087224 */ /* 0x000fe200078e00ff */
[----:B------:R-:W-:Y:S01]  /*4070*/  R2UR UR28, R3 ;  /* 0x00000000031c72ca */ /* 0x000fe200000e0000 */
[----:B------:R-:W-:Y:S01]  /*4080*/  UMOV UR32, URZ ;  /* 0x000000ff00207c82 */ /* 0x000fe20008000000 */
[----:B------:R-:W-:-:S02]  /*4090*/  R2UR UR42, R2 ;  /* 0x00000000022a72ca */ /* 0x000fc400000e0000 */
[----:B------:R-:W-:Y:S01]  /*40a0*/  CS2R R2, SRZ ;  /* 0x0000000000027805 */ /* 0x000fe2000001ff00 */
[----:B------:R-:W-:Y:S01]  /*40b0*/  UMOV UR23, URZ ;  /* 0x000000ff00177c82 */ /* 0x000fe20008000000 */
[----:B----4-:R-:W-:Y:S01]  /*40c0*/  ULEA UR26, UR4, UR26, 0x18 ;  /* 0x0000001a041a7291 */ /* 0x010fe2000f8ec0ff */
[----:B------:R-:W-:Y:S01]  /*40d0*/  UMOV UR22, URZ ;  /* 0x000000ff00167c82 */ /* 0x000fe20008000000 */
[----:B------:R-:W-:Y:S02]  /*40e0*/  UISETP.NE.AND UP3, UPT, UR46, URZ, UPT ;  /* 0x000000ff2e00728c */ /* 0x000fe4000bf65270 */
[----:B------:R-:W-:Y:S02]  /*40f0*/  UIADD3 UR5, UPT, UPT, UR26, 0x3400, URZ ;  /* 0x000034001a057890 */ /* 0x000fe4000fffe0ff */
[----:B------:R-:W-:-:S03]  /*4100*/  UIADD3 UR4, UPT, UPT, UR26, 0x25400, URZ ;  /* 0x000254001a047890 */ /* 0x000fc6000fffe0ff */
[----:B---3--:R-:W2:Y:S01]  /*4110*/  LDS R0, [UR26+0x200] ;  /* 0x0002001aff007984 */ /* 0x008ea20008000800 */
[----:B-1----:R-:W-:Y:S02]  /*4120*/  UIADD3 UR6, UPT, UPT, UR6, 0x3f, URZ ;  /* 0x0000003f06067890 */ /* 0x002fe4000fffe0ff */
[----:B------:R-:W-:Y:S02]  /*4130*/  USHF.R.U32.HI UR5, URZ, 0x4, UR5 ;  /* 0x00000004ff057899 */ /* 0x000fe40008011605 */
[----:B------:R-:W-:Y:S02]  /*4140*/  USHF.R.S32.HI UR33, URZ, 0x1f, UR6 ;  /* 0x0000001fff217899 */ /* 0x000fe40008011406 */
[----:B------:R-:W-:Y:S02]  /*4150*/  USHF.R.U32.HI UR4, URZ, 0x4, UR4 ;  /* 0x00000004ff047899 */ /* 0x000fe40008011604 */
[----:B------:R-:W-:Y:S02]  /*4160*/  ULEA.HI UR33, UR33, UR6, URZ, 0x6 ;  /* 0x0000000621217291 */ /* 0x000fe4000f8f30ff */
[----:B------:R-:W-:-:S02]  /*4170*/  ULOP3.LUT UR5, UR5, 0x3fff, URZ, 0xc0, !UPT ;  /* 0x00003fff05057892 */ /* 0x000fc4000f8ec0ff */
[----:B------:R-:W-:Y:S02]  /*4180*/  USHF.R.S32.HI UR33, URZ, 0x6, UR33 ;  /* 0x00000006ff217899 */ /* 0x000fe40008011421 */
[----:B------:R-:W-:Y:S02]  /*4190*/  ULOP3.LUT UR30, UR4, 0x3fff, URZ, 0xc0, !UPT ;  /* 0x00003fff041e7892 */ /* 0x000fe4000f8ec0ff */
[----:B------:R-:W-:Y:S01]  /*41a0*/  UISETP.LT.AND UP0, UPT, UR33, 0x1, UPT ;  /* 0x000000012100788c */ /* 0x000fe2000bf01270 */
[----:B------:R-:W-:Y:S01]  /*41b0*/  UMOV UR40, 0x0 ;  /* 0x0000000000287882 */ /* 0x000fe20000000000 */
[----:B------:R-:W-:Y:S01]  /*41c0*/  UMOV UR41, 0x8100010 ;  /* 0x0810001000297882 */ /* 0x000fe20000000000 */
[----:B------:R-:W-:Y:S02]  /*41d0*/  ULOP3.LUT UR29, UR5, 0x10000, URZ, 0xfc, !UPT ;  /* 0x00010000051d7892 */ /* 0x000fe4000f8efcff */
[----:B------:R-:W-:Y:S02]  /*41e0*/  ULOP3.LUT UR30, UR30, 0x10000, URZ, 0xfc, !UPT ;  /* 0x000100001e1e7892 */ /* 0x000fe4000f8efcff */
[----:B------:R-:W-:Y:S01]  /*41f0*/  USEL UR43, UR33, 0x1, !UP0 ;  /* 0x00000001212b7887 */ /* 0x000fe2000c000000 */
[----:B------:R-:W-:Y:S01]  /*4200*/  UMOV UR38, 0x0 ;  /* 0x0000000000267882 */ /* 0x000fe20000000000 */
[----:B------:R-:W-:Y:S01]  /*4210*/  UMOV UR39, 0x8100010 ;  /* 0x0810001000277882 */ /* 0x000fe20000000000 */
[----:B------:R-:W-:Y:S01]  /*4220*/  UMOV UR36, 0x0 ;  /* 0x0000000000247882 */ /* 0x000fe20000000000 */
[----:B------:R-:W-:Y:S01]  /*4230*/  UMOV UR37, 0x8100010 ;  /* 0x0810001000257882 */ /* 0x000fe20000000000 */
[----:B------:R-:W-:Y:S01]  /*4240*/  UMOV UR34, 0x0 ;  /* 0x0000000000227882 */ /* 0x000fe20000000000 */
[----:B------:R-:W-:Y:S01]  /*4250*/  UMOV UR35, 0x8100010 ;  /* 0x0810001000237882 */ /* 0x000fe20000000000 */
[----:B--2---:R-:W-:-:S15]  /*4260*/  R2UR UR44, R0 ;  /* 0x00000000002c72ca */ /* 0x004fde00000e0000 */
.L_x_88:
[C---:B------:R-:W-:Y:S02]  /*4270*/  LEA R0, R8.reuse, UR26, 0x3 ;  /* 0x0000001a08007c11 */ /* 0x040fe4000f8e18ff */
[----:B------:R-:W-:Y:S02]  /*4280*/  SHF.L.U32 R4, R3, 0x1f, RZ ;  /* 0x0000001f03047819 */ /* 0x000fe400000006ff */
[----:B------:R-:W-:Y:S02]  /*4290*/  LEA R5, R8, UR26, 0x4 ;  /* 0x0000001a08057c11 */ /* 0x000fe4000f8e20ff */
[----:B------:R-:W1:Y:S02]  /*42a0*/  SYNCS.PHASECHK.TRANS64.TRYWAIT P0, [R0+URZ+0x150], R4 ;  /* 0x00015004000075a7 */ /* 0x000e6400080011ff */
[----:B-1-3--:R-:W-:Y:S05]  /*42b0*/  @!P0 BRA `(.L_x_81) ;  /* 0x0000004c00608947 */ /* 0x00afea0003800000 */
.L_x_191:
[----:B-1----:R-:W1:Y:S01]  /*42c0*/  LDS.128 R4, [R5+0x1e0] ;  /* 0x0001e00005047984 */ /* 0x002e620000000c00 */
[----:B------:R-:W-:Y:S02]  /*42d0*/  VIADD R0, R0, 0x160 ;  /* 0x0000016000007836 */ /* 0x000fe40000000000 */
[----:B------:R-:W-:Y:S01]  /*42e0*/  VIADD R8, R8, 0x1 ;  /* 0x0000000108087836 */ /* 0x000fe20000000000 */
[----:B------:R-:W-:Y:S01]  /*42f0*/  @!PT LDS RZ, [RZ] ;  /* 0x00000000fffff984 */ /* 0x000fe20000000800 */
[----:B------:R-:W-:Y:S01]  /*4300*/  @!PT LDS RZ, [RZ] ;  /* 0x00000000fffff984 */ /* 0x000fe20000000800 */
[----:B------:R-:W-:Y:S01]  /*4310*/  @!PT LDS RZ, [RZ] ;  /* 0x00000000fffff984 */ /* 0x000fe20000000800 */
[----:B------:R-:W-:Y:S01]  /*4320*/  @!PT LDS RZ, [RZ] ;  /* 0x00000000fffff984 */ /* 0x000fe20000000800 */
[----:B------:R2:W-:Y:S06]  /*4330*/  MEMBAR.ALL.CTA ;  /* 0x0000000000007992 */ /* 0x0005ec0000008000 */
[----:B--2---:R-:W2:Y:S01]  /*4340*/  FENCE.VIEW.ASYNC.S ;  /* 0x00000000000073c6 */ /* 0x004ea20000000000 */
[----:B------:R-:W-:-:S04]  /*4350*/  PRMT R0, RZ, 0x654, R0 ;  /* 0x00000654ff007816 */ /* 0x000fc80000000000 */
[----:B--2---:R2:W-:Y:S01]  /*4360*/  SYNCS.ARRIVE.TRANS64.RED.A1T0 RZ, [R0+URZ], RZ ;  /* 0x000000ff00ff79a7 */ /* 0x0045e200081004ff */
[----:B-1----:R-:W-:Y:S01]  /*4370*/  LOP3.LUT P1, RZ, R6, 0x1, RZ, 0xc0, !PT ;  /* 0x0000000106ff7812 */ /* 0x002fe2000782c0ff */
[----:B--2---:R-:W-:-:S12]  /*4380*/  BRA.U UP3, `(.L_x_82) ;  /* 0x0000000503087547 */ /* 0x004fd8000b800000 */
[----:B------:R-:W1:Y:S01]  /*4390*/  LDCU UR4, c[0x0][0x38c] ;  /* 0x00007180ff0477ac */ /* 0x000e620008000800 */
[----:B------:R-:W-:Y:S02]  /*43a0*/  PLOP3.LUT P2, PT, PT, PT, PT, 0x80, 0x8 ;  /* 0x000000000008781c */ /* 0x000fe40003f4f070 */
[----:B------:R-:W-:Y:S01]  /*43b0*/  SHF.L.U32 R4, R9, 0x1f, RZ ;  /* 0x0000001f09047819 */ /* 0x000fe200000006ff */
[----:B------:R-:W-:Y:S02]  /*43c0*/  ULEA UR31, UR32, UR26, 0x3 ;  /* 0x0000001a201f7291 */ /* 0x000fe4000f8e18ff */
[----:B------:R-:W-:Y:S02]  /*43d0*/  ULEA UR11, UR32, UR44, 0x5 ;  /* 0x0000002c200b7291 */ /* 0x000fe4000f8e28ff */
[----:B-1----:R-:W-:-:S06]  /*43e0*/  UISETP.GE.AND UP0, UPT, UR4, 0x1, UPT ;  /* 0x000000010400788c */ /* 0x002fcc000bf06270 */
[----:B------:R-:W-:-:S05]  /*43f0*/  PLOP3.LUT P0, PT, PT, PT, UP0, 0x80, 0x8 ;  /* 0x000000000008781c */ /* 0x000fca0003f0f008 */
[----:B------:R-:W-:-:S08]  /*4400*/  @UP0 ULEA UR4, UR23, UR26, 0x3 ;  /* 0x0000001a17040291 */ /* 0x000fd0000f8e18ff */
[----:B------:R-:W-:-:S04]  /*4410*/  @P0 SHF.L.U32 R0, R2, 0x1f, RZ ;  /* 0x0000001f02000819 */ /* 0x000fc800000006ff */
[----:B------:R1:W2:Y:S01]  /*4420*/  @P0 SYNCS.PHASECHK.TRANS64.TRYWAIT P2, [UR4], R0 ;  /* 0x00000000ff0005a7 */ /* 0x0002a20008041104 */
[----:B------:R-:W3:Y:S02]  /*4430*/  SYNCS.PHASECHK.TRANS64.TRYWAIT P0, [UR31+0x190], R4 ;  /* 0x00019004ff0075a7 */ /* 0x000ee4000800111f */
[----:B-123--:R-:W-:Y:S05]  /*4440*/  @!P0 BRA `(.L_x_83) ;  /* 0x0000004c00108947 */ /* 0x00efea0003800000 */
.L_x_193:
[----:B------:R-:W-:Y:S01]  /*4450*/  UMOV UR27, UR22 ;  /* 0x00000016001b7c82 */ /* 0x000fe20008000000 */
[----:B------:R-:W-:Y:S05]  /*4460*/  BRA.U !UP0, `(.L_x_84) ;  /* 0x0000000108c07547 */ /* 0x000fea000b800000 */
[----:B------:R-:W-:Y:S02]  /*4470*/  UIADD3 UR27, UPT, UPT, UR43, UR22, URZ ;  /* 0x000000162b1b7290 */ /* 0x000fe4000fffe0ff */
[----:B------:R-:W-:Y:S01]  /*4480*/  UPLOP3.LUT UP2, UPT, UPT, UPT, UPT, 0x40, 0x4 ;  /* 0x000000000004789c */ /* 0x000fe20003f4e870 */
[----:B------:R-:W-:Y:S01]  /*4490*/  UMOV UR24, UR33 ;  /* 0x0000002100187c82 */ /* 0x000fe20008000000 */
[----:B------:R-:W-:-:S09]  /*44a0*/  UMOV UR10, UR23 ;  /* 0x00000017000a7c82 */ /* 0x000fd20008000000 */
.L_x_87:
[----:B--2---:R-:W-:Y:S01]  /*44b0*/  ULEA UR5, UR10, UR26, 0x3 ;  /* 0x0000001a0a057291 */ /* 0x004fe2000f8e18ff */
[----:B---3--:R-:W-:Y:S11]  /*44c0*/  @P2 BRA `(.L_x_85) ;  /* 0x00000000000c2947 */ /* 0x008ff60003800000 */
[----:B-1----:R-:W-:Y:S04]  /*44d0*/  SHF.L.U32 R4, R2, 0x1f, RZ ;  /* 0x0000001f02047819 */ /* 0x002fe800000006ff */
[----:B------:R-:W1:Y:S02]  /*44e0*/  SYNCS.PHASECHK.TRANS64.TRYWAIT P0, [UR5], R4 ;  /* 0x00000004ff0075a7 */ /* 0x000e640008001105 */
[----:B-1----:R-:W-:Y:S05]  /*44f0*/  @!P0 BRA `(.L_x_86) ;  /* 0x0000004800fc8947 */ /* 0x002fea0003800000 */
.L_x_85:
[----:B------:R-:W-:Y:S01]  /*4500*/  UISETP.NE.AND UP0, UPT, UR24, 0x1, UPT ;  /* 0x000000011800788c */ /* 0x000fe2000bf05270 */
[----:B------:R-:W-:Y:S01]  /*4510*/  PLOP3.LUT P2, PT, PT, PT, PT, 0x80, 0x8 ;  /* 0x000000000008781c */ /* 0x000fe20003f4f070 */
[----:B------:R-:W-:Y:S02]  /*4520*/  UIADD3 UR4, UPT, UPT, UR10, 0x1, URZ ;  /* 0x000000010a047890 */ /* 0x000fe4000fffe0ff */
[----:B------:R-:W-:Y:S02]  /*4530*/  UIADD3 UR25, UPT, UPT, UR5, 0x88, URZ ;  /* 0x0000008805197890 */ /* 0x000fe4000fffe0ff */
[----:B------:R-:W-:Y:S01]  /*4540*/  UISETP.NE.AND UP1, UPT, UR4, 0x11, UPT ;  /* 0x000000110400788c */ /* 0x000fe2000bf25270 */
[----:B------:R-:W-:Y:S01]  /*4550*/  PLOP3.LUT P0, PT, PT, PT, UP0, 0x80, 0x8 ;  /* 0x000000000008781c */ /* 0x000fe20003f0f008 */
[----:B------:R-:W-:Y:S02]  /*4560*/  UIADD3 UR22, UPT, UPT, UR22, 0x1, URZ ;  /* 0x0000000116167890 */ /* 0x000fe4000fffe0ff */
[----:B------:R-:W-:Y:S02]  /*4570*/  USEL UR6, URZ, 0x1, UP1 ;  /* 0x00000001ff067887 */ /* 0x000fe40008800000 */
[----:B------:R-:W-:Y:S02]  /*4580*/  USEL UR23, UR4, URZ, UP1 ;  /* 0x000000ff04177287 */ /* 0x000fe40008800000 */
[----:B------:R-:W-:Y:S02]  /*4590*/  UIADD3 UR24, UPT, UPT, UR24, -0x1, URZ ;  /* 0xffffffff18187890 */ /* 0x000fe4000fffe0ff */
[----:B------:R-:W-:Y:S01]  /*45a0*/  @UP0 ULEA UR4, UR23, UR26, 0x3 ;  /* 0x0000001a17040291 */ /* 0x000fe2000f8e18ff */
[----:B------:R-:W-:Y:S01]  /*45b0*/  LOP3.LUT R2, R2, UR6, RZ, 0x3c, !PT ;  /* 0x0000000602027c12 */ /* 0x000fe2000f8e3cff */
[----:B------:R-:W-:Y:S02]  /*45c0*/  ULEA UR6, UR10, UR30, 0x8 ;  /* 0x0000001e0a067291 */ /* 0x000fe4000f8e40ff */
[----:B------:R-:W-:Y:S01]  /*45d0*/  UISETP.NE.AND UP0, UPT, UR22, UR27, UPT ;  /* 0x0000001b1600728c */ /* 0x000fe2000bf05270 */
[----:B-1----:R-:W-:Y:S01]  /*45e0*/  @P0 SHF.L.U32 R0, R2, 0x1f, RZ ;  /* 0x0000001f02000819 */ /* 0x002fe200000006ff */
[----:B------:R-:W-:Y:S02]  /*45f0*/  UIADD3 UR20, UPT, UPT, UR6, 0x2, URZ ;  /* 0x0000000206147890 */ /* 0x000fe4000fffe0ff */
[----:B------:R-:W-:Y:S01]  /*4600*/  UIADD3 UR16, UPT, UPT, UR6, 0x4, URZ ;  /* 0x0000000406107890 */ /* 0x000fe2000fffe0ff */
[----:B------:R2:W3:Y:S01]  /*4610*/  @P0 SYNCS.PHASECHK.TRANS64.TRYWAIT P2, [UR4], R0 ;  /* 0x00000000ff0005a7 */ /* 0x0004e20008041104 */
[----:B------:R-:W-:Y:S02]  /*4620*/  ULEA UR4, UR10, UR29, 0x9 ;  /* 0x0000001d0a047291 */ /* 0x000fe4000f8e48ff */
[----:B------:R-:W-:Y:S02]  /*4630*/  UIADD3 UR12, UPT, UPT, UR6, 0x6, URZ ;  /* 0x00000006060c7890 */ /* 0x000fe4000fffe0ff */
[----:B------:R-:W-:Y:S02]  /*4640*/  UIADD3 UR18, UPT, UPT, UR4, 0x2, URZ ;  /* 0x0000000204127890 */ /* 0x000fe4000fffe0ff */
[----:B------:R-:W-:Y:S02]  /*4650*/  UIADD3 UR14, UPT, UPT, UR4, 0x4, URZ ;  /* 0x00000004040e7890 */ /* 0x000fe4000fffe0ff */
[----:B------:R-:W-:Y:S01]  /*4660*/  UIADD3 UR8, UPT, UPT, UR4, 0x6, URZ ;  /* 0x0000000604087890 */ /* 0x000fe2000fffe0ff */
[----:B------:R-:W-:Y:S01]  /*4670*/  UMOV UR7, 0x40004040 ;  /* 0x4000404000077882 */ /* 0x000fe20000000000 */
[----:B------:R-:W-:Y:S01]  /*4680*/  UMOV UR5, 0x40004040 ;  /* 0x4000404000057882 */ /* 0x000fe20000000000 */
[----:B------:R-:W-:Y:S01]  /*4690*/  UMOV UR21, 0x40004040 ;  /* 0x4000404000157882 */ /* 0x000fe20000000000 */
[----:B------:R2:W-:Y:S01]  /*46a0*/  UTCHMMA.2CTA gdesc[UR4], gdesc[UR6], tmem[UR11], tmem[UR40], idesc[UR41], UP2 ;  /* 0x00ff2806040075ea */ /* 0x0005e2000920000b */
[----:B------:R-:W-:Y:S01]  /*46b0*/  UPLOP3.LUT UP2, UPT, UPT, UPT, UPT, 0x80, 0x8 ;  /* 0x000000000008789c */ /* 0x000fe20003f4f070 */
[----:B------:R-:W-:Y:S01]  /*46c0*/  UMOV UR19, 0x40004040 ;  /* 0x4000404000137882 */ /* 0x000fe20000000000 */
[----:B------:R-:W-:Y:S01]  /*46d0*/  UMOV UR17, 0x40004040 ;  /* 0x4000404000117882 */ /* 0x000fe20000000000 */
[----:B------:R2:W-:Y:S01]  /*46e0*/  UTCHMMA.2CTA gdesc[UR18], gdesc[UR20], tmem[UR11], tmem[UR38], idesc[UR39], UPT ;  /* 0x00ff2614120075ea */ /* 0x0005e2000ba0000b */
[----:B------:R-:W-:Y:S01]  /*46f0*/  UMOV UR15, 0x40004040 ;  /* 0x40004040000f7882 */ /* 0x000fe20000000000 */
[----:B------:R-:W-:Y:S01]  /*4700*/  UMOV UR13, 0x40004040 ;  /* 0x40004040000d7882 */ /* 0x000fe20000000000 */
[----:B------:R-:W-:Y:S01]  /*4710*/  UMOV UR9, 0x40004040 ;  /* 0x4000404000097882 */ /* 0x000fe20000000000 */
[----:B------:R2:W-:Y:S01]  /*4720*/  UTCHMMA.2CTA gdesc[UR14], gdesc[UR16], tmem[UR11], tmem[UR36], idesc[UR37], UPT ;  /* 0x00ff24100e0075ea */ /* 0x0005e2000ba0000b */
[----:B------:R2:W-:Y:S01]  /*4730*/  UTCHMMA.2CTA gdesc[UR8], gdesc[UR12], tmem[UR11], tmem[UR34], idesc[UR35], UPT ;  /* 0x00ff220c080075ea */ /* 0x0005e2000ba0000b */
[----:B------:R2:W-:Y:S01]  /*4740*/  UTCBAR.2CTA.MULTICAST [UR25], URZ, UR28 ;  /* 0x000000ff190073e9 */ /* 0x0005e2000820081c */
[----:B------:R-:W-:Y:S01]  /*4750*/  UMOV UR10, UR23 ;  /* 0x00000017000a7c82 */ /* 0x000fe20008000000 */
[----:B------:R-:W-:Y:S05]  /*4760*/  BRA.U UP0, `(.L_x_87) ;  /* 0xfffffffd00507547 */ /* 0x000fea000b83ffff */
.L_x_84:
[----:B--2---:R-:W-:Y:S01]  /*4770*/  UIADD3 UR4, UPT, UPT, UR31, 0x170, URZ ;  /* 0x000001701f047890 */ /* 0x004fe2000fffe0ff */
[----:B------:R-:W-:-:S08]  /*4780*/  UMOV UR22, UR27 ;  /* 0x0000001b00167c82 */ /* 0x000fd00008000000 */
[----:B------:R2:W-:Y:S01]  /*4790*/  UTCBAR.2CTA.MULTICAST [UR4], URZ, UR42 ;  /* 0x000000ff040073e9 */ /* 0x0005e2000820082a */
[----:B------:R-:W-:Y:S02]  /*47a0*/  NOP ;  /* 0x0000000000007918 */ /* 0x000fe40000000000 */
.L_x_82:
[----:B--2---:R-:W-:Y:S01]  /*47b0*/  UIADD3 UR4, UPT, UPT, UR32, 0x1, URZ ;  /* 0x0000000120047890 */ /* 0x004fe2000fffe0ff */
[----:B------:R-:W-:-:S03]  /*47c0*/  ISETP.NE.AND P0, PT, R8, 0x2, PT ;  /* 0x000000020800780c */ /* 0x000fc60003f05270 */
[----:B------:R-:W-:Y:S01]  /*47d0*/  UISETP.NE.AND UP0, UPT, UR4, 0x4, UPT ;  /* 0x000000040400788c */ /* 0x000fe2000bf05270 */
[----:B-1----:R-:W-:Y:S02]  /*47e0*/  SEL R0, RZ, 0x1, P0 ;  /* 0x00000001ff007807 */ /* 0x002fe40000000000 */
[----:B------:R-:W-:Y:S01]  /*47f0*/  SEL R8, R8, RZ, P0 ;  /* 0x000000ff08087207 */ /* 0x000fe20000000000 */
[----:B------:R-:W-:Y:S01]  /*4800*/  USEL UR5, URZ, 0x1, UP0 ;  /* 0x00000001ff057887 */ /* 0x000fe20008000000 */
[----:B------:R-:W-:Y:S01]  /*4810*/  LOP3.LUT R3, R3, R0, RZ, 0x3c, !PT ;  /* 0x0000000003037212 */ /* 0x000fe200078e3cff */
[----:B------:R-:W-:-:S04]  /*4820*/  USEL UR32, UR4, URZ, UP0 ;  /* 0x000000ff04207287 */ /* 0x000fc80008000000 */
[----:B------:R-:W-:Y:S01]  /*4830*/  LOP3.LUT R9, R9, UR5, RZ, 0x3c, !PT ;  /* 0x0000000509097c12 */ /* 0x000fe2000f8e3cff */
[----:B------:R-:W-:Y:S07]  /*4840*/  @P1 BRA `(.L_x_88) ;  /* 0xfffffff800881947 */ /* 0x000fee000383ffff */
[----:B------:R-:W1:Y:S01]  /*4850*/  S2UR UR8, SR_CgaCtaId ;  /* 0x00000000000879c3 */ /* 0x000e620000008800 */
[----:B------:R-:W-:Y:S01]  /*4860*/  ELECT P0, URZ, PT ;  /* 0x0000000000ff782f */ /* 0x000fe20003800000 */
[----:B------:R-:W-:Y:S01]  /*4870*/  HFMA2 R0, -RZ, RZ, 0, 5.9604644775390625e-08 ;  /* 0x00000001ff007431 */ /* 0x000fe200000001ff */
[----:B------:R-:W-:-:S05]  /*4880*/  UMOV UR4, 0x40 ;  /* 0x0000004000047882 */ /* 0x000fca0000000000 */
[----:B------:R-:W-:Y:S01]  /*4890*/  UVIRTCOUNT.DEALLOC.SMPOOL 0x80 ;  /* 0x000000800000784c */ /* 0x000fe20000000000 */
[----:B------:R-:W-:Y:S02]  /*48a0*/  UISETP.NE.AND UP1, UPT, UR46, URZ, UPT ;  /* 0x000000ff2e00728c */ /* 0x000fe4000bf25270 */
[----:B-1----:R-:W-:-:S09]  /*48b0*/  ULEA UR8, UR8, UR4, 0x18 ;  /* 0x0000000408087291 */ /* 0x002fd2000f8ec0ff */
[----:B------:R1:W-:Y:S01]  /*48c0*/  @P0 STS.U8 [UR8+0x1c], R0 ;  /* 0x00001c00ff000988 */ /* 0x0003e20008000008 */
[----:B------:R-:W-:Y:S05]  /*48d0*/  BRA.U UP1, `(.L_x_89) ;  /* 0x0000000101a07547 */ /* 0x000fea000b800000 */
[----:B------:R-:W-:Y:S01]  /*48e0*/  UIADD3 UR7, UPT, UPT, UR26, 0x190, URZ ;  /* 0x000001901a077890 */ /* 0x000fe2000fffe0ff */
[----:B------:R-:W-:-:S03]  /*48f0*/  SHF.L.U32 R2, R9, 0x1f, RZ ;  /* 0x0000001f09027819 */ /* 0x000fc600000006ff */
[----:B------:R-:W-:-:S09]  /*4900*/  ULEA UR4, UR32, UR7, 0x3 ;  /* 0x0000000720047291 */ /* 0x000fd2000f8e18ff */
[----:B------:R-:W2:Y:S02]  /*4910*/  SYNCS.PHASECHK.TRANS64.TRYWAIT P0, [UR4], R2 ;  /* 0x00000002ff0075a7 */ /* 0x000ea40008001104 */
[----:B--2---:R-:W-:Y:S05]  /*4920*/  @!P0 BRA `(.L_x_90) ;  /* 0x0000004800088947 */ /* 0x004fea0003800000 */
.L_x_196:
        /* <DEDUP_REMOVED lines=9> */
.L_x_198:
        /* <DEDUP_REMOVED lines=9> */
.L_x_200:
[----:B------:R-:W-:-:S04]  /*4a50*/  UIADD3 UR4, UPT, UPT, UR4, 0x1, URZ ;  /* 0x0000000104047890 */ /* 0x000fc8000fffe0ff */
[----:B------:R-:W-:-:S04]  /*4a60*/  UISETP.NE.AND UP0, UPT, UR4, 0x4, UPT ;  /* 0x000000040400788c */ /* 0x000fc8000bf05270 */
[----:B------:R-:W-:Y:S02]  /*4a70*/  USEL UR5, URZ, 0x1, UP0 ;  /* 0x00000001ff057887 */ /* 0x000fe40008000000 */
[----:B------:R-:W-:-:S04]  /*4a80*/  USEL UR4, UR4, URZ, UP0 ;  /* 0x000000ff04047287 */ /* 0x000fc80008000000 */
[----:B------:R-:W-:Y:S01]  /*4a90*/  ULEA UR4, UR4, UR7, 0x3 ;  /* 0x0000000704047291 */ /* 0x000fe2000f8e18ff */
[----:B------:R-:W-:-:S04]  /*4aa0*/  LOP3.LUT R2, R2, UR5, RZ, 0x3c, !PT ;  /* 0x0000000502027c12 */ /* 0x000fc8000f8e3cff */
[----:B------:R-:W-:Y:S01]  /*4ab0*/  SHF.L.U32 R2, R2, 0x1f, RZ ;  /* 0x0000001f02027819 */ /* 0x000fe200000006ff */
[----:B-1----:R-:W-:-:S04]  /*4ac0*/  IMAD.U32 R0, RZ, RZ, UR4 ;  /* 0x00000004ff007e24 */ /* 0x002fc8000f8e00ff */
[----:B------:R1:W2:Y:S03]  /*4ad0*/  SYNCS.PHASECHK.TRANS64.TRYWAIT P0, [R0+URZ], R2 ;  /* 0x00000002000075a7 */ /* 0x0002a600080011ff */
[----:B--2---:R-:W-:Y:S05]  /*4ae0*/  @!P0 NANOSLEEP.SYNCS 0x989680 ;  /* 0x009896800000895d */ /* 0x004fea0003900000 */
[----:B------:R-:W2:Y:S02]  /*4af0*/  @!P0 SYNCS.PHASECHK.TRANS64 P0, [R0+URZ], R2 ;  /* 0x00000002000085a7 */ /* 0x000ea400080010ff */
[----:B--2---:R-:W-:Y:S05]  /*4b00*/  @P0 BRA `(.L_x_93) ;  /* 0x0000000000200947 */ /* 0x004fea0003800000 */
.L_x_94:
[----:B--2---:R2:W4:Y:S02]  /*4b10*/  SYNCS.PHASECHK.TRANS64.TRYWAIT P0, [R0+URZ], R2 ;  /* 0x00000002000075a7 */ /* 0x00452400080011ff */
[----:B----4-:R-:W-:Y:S05]  /*4b20*/  @!P0 NANOSLEEP.SYNCS 0x989680 ;  /* 0x009896800000895d */ /* 0x010fea0003900000 */
[----:B------:R-:W4:Y:S02]  /*4b30*/  @!P0 SYNCS.PHASECHK.TRANS64 P0, [R0+URZ], R2 ;  /* 0x00000002000085a7 */ /* 0x000f2400080010ff */
[----:B----4-:R-:W-:Y:S05]  /*4b40*/  @!P0 BRA `(.L_x_94) ;  /* 0xfffffffc00f08947 */ /* 0x010fea000383ffff */
[----:B------:R-:W-:Y:S05]  /*4b50*/  BRA `(.L_x_93) ;  /* 0x00000000000c7947 */ /* 0x000fea0003800000 */
.L_x_89:
[----:B------:R-:W-:-:S04]  /*4b60*/  UIADD3 UR4, UPT, UPT, UR26, 0x1d0, URZ ;  /* 0x000001d01a047890 */ /* 0x000fc8000fffe0ff */
[----:B------:R-:W-:-:S09]  /*4b70*/  UPRMT UR4, UR45, 0x654, UR4 ;  /* 0x000006542d047896 */ /* 0x000fd20008000004 */
[----:B------:R-:W-:Y:S03]  /*4b80*/  SYNCS.ARRIVE.TRANS64.RED.A1T0 RZ, [UR4], RZ ;  /* 0x000000ffffff79a7 */ /* 0x000fe60008100404 */
.L_x_93:
[----:B-12---:R-:W-:Y:S01]  /*4b90*/  SHF.L.U32 R2, RZ, 0x1f, RZ ;  /* 0x0000001fff027819 */ /* 0x006fe200000006ff */
[----:B------:R-:W-:Y:S01]  /*4ba0*/  UIADD3 UR4, UPT, UPT, UR26, 0x1d0, URZ ;  /* 0x000001d01a047890 */ /* 0x000fe2000fffe0ff */
[----:B------:R-:W-:Y:S02]  /*4bb0*/  PLOP3.LUT P0, PT, PT, PT, UP1, 0x80, 0x8 ;  /* 0x000000000008781c */ /* 0x000fe40003f0f018 */
[----:B------:R-:W1:Y:S02]  /*4bc0*/  SYNCS.PHASECHK.TRANS64.TRYWAIT P1, [UR26+0x1d0], R2 ;  /* 0x0001d002ff0075a7 */ /* 0x000e64000802111a */
[----:B-1----:R-:W-:Y:S09]  /*4bd0*/  @!P1 BRA `(.L_x_95) ;  /* 0x0000004400a49947 */ /* 0x002ff20003800000 */
.L_x_202:
[----:B------:R-:W-:Y:S01]  /*4be0*/  @!UP1 UPRMT UR4, UR45, 0x654, UR4 ;  /* 0x000006542d049896 */ /* 0x000fe20008000004 */
[----:B------:R-:W-:Y:S01]  /*4bf0*/  UMOV UR5, 0xffff ;  /* 0x0000ffff00057882 */ /* 0x000fe20000000000 */
[----:B------:R-:W-:-:S07]  /*4c00*/  UMOV UR6, 0x1 ;  /* 0x0000000100067882 */ /* 0x000fce0000000000 */
[----:B------:R-:W-:Y:S01]  /*4c10*/  @!P0 SYNCS.ARRIVE.TRANS64.RED.A1T0 RZ, [UR4], RZ ;  /* 0x000000ffffff89a7 */ /* 0x000fe20008100404 */
[----:B------:R-:W-:Y:S01]  /*4c20*/  NOP ;  /* 0x0000000000007918 */ /* 0x000fe20000000000 */
[----:B-1----:R-:W1:Y:S01]  /*4c30*/  LDS R0, [UR8+0x14] ;  /* 0x00001408ff007984 */ /* 0x002e620008000800 */
[----:B------:R-:W-:-:S04]  /*4c40*/  ULOP3.LUT UR4, UR44, 0xffff, URZ, 0xc0, !UPT ;  /* 0x0000ffff2c047892 */ /* 0x000fc8000f8ec0ff */
[----:B------:R-:W-:-:S04]  /*4c50*/  USHF.R.U32.HI UR4, URZ, 0x5, UR4 ;  /* 0x00000005ff047899 */ /* 0x000fc80008011604 */
[----:B------:R-:W-:Y:S02]  /*4c60*/  USHF.L.U32 UR5, UR5, UR4, URZ ;  /* 0x0000000405057299 */ /* 0x000fe400080006ff */
[----:B------:R-:W-:-:S04]  /*4c70*/  USHF.L.U32 UR4, UR6, UR4, URZ ;  /* 0x0000000406047299 */ /* 0x000fc800080006ff */
[----:B-1----:R-:W-:-:S04]  /*4c80*/  LOP3.LUT R0, R0, UR5, RZ, 0xc0, !PT ;  /* 0x0000000500007c12 */ /* 0x002fc8000f8ec0ff */
[----:B------:R-:W-:-:S13]  /*4c90*/  ISETP.NE.AND P0, PT, R0, UR5, PT ;  /* 0x0000000500007c0c */ /* 0x000fda000bf05270 */
[----:B------:R-:W-:Y:S05]  /*4ca0*/  @P0 BRA `(.L_x_96) ;  /* 0x0000000000580947 */ /* 0x000fea0003800000 */
[----:B------:R-:W1:Y:S02]  /*4cb0*/  LDS R0, [UR8+0x18] ;  /* 0x00001808ff007984 */ /* 0x000e640008000800 */
[----:B-1----:R-:W-:-:S04]  /*4cc0*/  LOP3.LUT R0, R0, UR4, RZ, 0xc0, !PT ;  /* 0x0000000400007c12 */ /* 0x002fc8000f8ec0ff */
[----:B------:R-:W-:-:S13]  /*4cd0*/  ISETP.NE.AND P0, PT, R0, UR4, PT ;  /* 0x0000000400007c0c */ /* 0x000fda000bf05270 */
[----:B------:R-:W-:Y:S05]  /*4ce0*/  @P0 BRA `(.L_x_97) ;  /* 0x00000000003c0947 */ /* 0x000fea0003800000 */
[----:B------:R-:W1:Y:S01]  /*4cf0*/  S2R R2, SR_LANEID ;  /* 0x0000000000027919 */ /* 0x000e620000000000 */
[----:B------:R-:W-:-:S06]  /*4d00*/  ULOP3.LUT UR5, URZ, UR5, URZ, 0x33, !UPT ;  /* 0x00000005ff057292 */ /* 0x000fcc000f8e33ff */
[----:B------:R-:W-:-:S04]  /*4d10*/  IMAD.U32 R0, RZ, RZ, UR5 ;  /* 0x00000005ff007e24 */ /* 0x000fc8000f8e00ff */
[----:B------:R2:W4:Y:S02]  /*4d20*/  REDUX UR7, R0 ;  /* 0x00000000000773c4 */ /* 0x0005240000000000 */
[----:B------:R1:W-:Y:S01]  /*4d30*/  UTCATOMSWS.AND URZ, UR5 ;  /* 0x0000000500ff79e3 */ /* 0x0003e20008000000 */
[----:B--2---:R-:W-:Y:S01]  /*4d40*/  LOP3.LUT R0, RZ, UR4, RZ, 0x33, !PT ;  /* 0x00000004ff007c12 */ /* 0x004fe2000f8e33ff */
[----:B------:R-:W-:Y:S02]  /*4d50*/  VOTEU.ANY UR4, UPT, PT ;  /* 0x0000000000047886 */ /* 0x000fe400038e0100 */
[----:B------:R-:W-:Y:S02]  /*4d60*/  UFLO.U32 UR4, UR4 ;  /* 0x00000004000472bd */ /* 0x000fe400080e0000 */
[----:B------:R-:W2:Y:S04]  /*4d70*/  REDUX UR6, R0 ;  /* 0x00000000000673c4 */ /* 0x000ea80000000000 */
[----:B-1----:R-:W-:-:S02]  /*4d80*/  ISETP.EQ.U32.AND P0, PT, R2, UR4, PT ;  /* 0x0000000402007c0c */ /* 0x002fc4000bf02070 */
[----:B----4-:R-:W-:-:S11]  /*4d90*/  MOV R2, UR7 ;  /* 0x0000000700027c02 */ /* 0x010fd60008000f00 */
[----:B------:R1:W-:Y:S01]  /*4da0*/  @P0 ATOMS.AND RZ, [UR8+0x14], R2 ;  /* 0x00001402ffff098c */ /* 0x0003e2000a800008 */
[----:B--2---:R-:W-:-:S05]  /*4db0*/  IMAD.U32 R0, RZ, RZ, UR6 ;  /* 0x00000006ff007e24 */ /* 0x004fca000f8e00ff */
[----:B------:R1:W-:Y:S01]  /*4dc0*/  @P0 ATOMS.AND RZ, [UR8+0x18], R0 ;  /* 0x00001800ffff098c */ /* 0x0003e2000a800008 */
[----:B------:R-:W-:Y:S05]  /*4dd0*/  BRA `(.L_x_98) ;  /* 0x0000000000147947 */ /* 0x000fea0003800000 */
.L_x_97:
[----:B------:R-:W-:Y:S02]  /*4de0*/  MOV R2, 0x4e00 ;  /* 0x00004e0000027802 */ /* 0x000fe40000000f00 */
[----:B---3-5:R-:W-:Y:S05]  /*4df0*/  CALL.REL.NOINC `($__internal_0_$__cuda_sm10x_tcgen05_guardrail_trap_col_being_dealloced_not_returned_by_alloc) ;  /* 0x0000004800107944 */ /* 0x028fea0003c00000 */
[----:B------:R-:W-:Y:S05]  /*4e00*/  BRA `(.L_x_98) ;  /* 0x0000000000087947 */ /* 0x000fea0003800000 */
.L_x_96:
[----:B------:R-:W-:Y:S02]  /*4e10*/  MOV R2, 0x4e30 ;  /* 0x00004e3000027802 */ /* 0x000fe40000000f00 */
[----:B---3-5:R-:W-:Y:S05]  /*4e20*/  CALL.REL.NOINC `($__internal_2_$__cuda_sm10x_tcgen05_guardrail_trap_unallocated_columns_being_dealloced) ;  /* 0x00000048001c7944 */ /* 0x028fea0003c00000 */
.L_x_98:
[----:B------:R-:W-:Y:S01]  /*4e30*/  NOP ;  /* 0x0000000000007918 */ /* 0x000fe20000000000 */
[----:B------:R-:W-:Y:S05]  /*4e40*/  EXIT ;  /* 0x000000000000794d */ /* 0x000fea0003800000 */
.L_x_69:
[----:B------:R-:W-:-:S09]  /*4e50*/  UISETP.NE.OR UP0, UPT, UR22, 0x3, !UP4 ;  /* 0x000000031600788c */ /* 0x000fd2000e705670 */
[----:B------:R-:W-:Y:S05]  /*4e60*/  BRA.U UP0, `(.L_x_99) ;  /* 0x0000001100387547 */ /* 0x000fea000b800000 */
[----:B------:R-:W2:Y:S01]  /*4e70*/  S2UR UR6, SR_CgaCtaId ;  /* 0x00000000000679c3 */ /* 0x000ea20000008800 */
[----:B------:R-:W3:Y:S01]  /*4e80*/  LDCU UR37, c[0x0][0x370] ;  /* 0x00006e00ff2577ac */ /* 0x000ee20008000800 */
[----:B------:R-:W-:Y:S02]  /*4e90*/  HFMA2 R13, -RZ, RZ, 0, 0 ;  /* 0x00000000ff0d7431 */ /* 0x000fe400000001ff */
[----:B------:R-:W-:Y:S01]  /*4ea0*/  IMAD.MOV.U32 R15, RZ, RZ, 0x1 ;  /* 0x00000001ff0f7424 */ /* 0x000fe200078e00ff */
[----:B------:R-:W-:Y:S01]  /*4eb0*/  MOV R7, 0x1000 ;  /* 0x0000100000077802 */ /* 0x000fe20000000f00 */
[----:B------:R-:W3:Y:S01]  /*4ec0*/  LDCU.128 UR32, c[0x0][0xb10] ;  /* 0x00016200ff2077ac */ /* 0x000ee20008000c00 */
[----:B------:R-:W-:Y:S01]  /*4ed0*/  IMAD.MOV.U32 R14, RZ, RZ, RZ ;  /* 0x000000ffff0e7224 */ /* 0x000fe200078e00ff */
[----:B------:R-:W4:Y:S01]  /*4ee0*/  LDC.64 R16, c[0x0][0x348] ;  /* 0x0000d200ff107b82 */ /* 0x000f220000000a00 */
[----:B------:R-:W1:Y:S01]  /*4ef0*/  LDCU UR31, c[0x0][0x374] ;  /* 0x00006e80ff1f77ac */ /* 0x000e620008000800 */
[----:B------:R-:W1:Y:S06]  /*4f00*/  LDCU UR15, c[0x0][0xb0c] ;  /* 0x00016180ff0f77ac */ /* 0x000e6c0008000800 */
[----:B------:R-:W4:Y:S01]  /*4f10*/  LDC.64 R2, c[0x0][0x888] ;  /* 0x00022200ff027b82 */ /* 0x000f220000000a00 */
[----:B------:R-:W1:Y:S01]  /*4f20*/  LDCU UR40, c[0x0][0xb20] ;  /* 0x00016400ff2877ac */ /* 0x000e620008000800 */
[----:B------:R-:W1:Y:S06]  /*4f30*/  LDCU UR4, c[0x0][0xb30] ;  /* 0x00016600ff0477ac */ /* 0x000e6c0008000800 */
[----:B------:R-:W4:Y:S01]  /*4f40*/  LDC.64 R4, c[0x0][0x890] ;  /* 0x00022400ff047b82 */ /* 0x000f220000000a00 */
[----:B------:R-:W-:Y:S01]  /*4f50*/  UMOV UR29, 0x400 ;  /* 0x00000400001d7882 */ /* 0x000fe20000000000 */
[----:B------:R-:W-:-:S02]  /*4f60*/  UPLOP3.LUT UP3, UPT, UPT, UPT, UPT, 0x40, 0x4 ;  /* 0x000000000004789c */ /* 0x000fc40003f6e870 */
[----:B--2---:R-:W-:Y:S02]  /*4f70*/  ULEA UR29, UR6, UR29, 0x18 ;  /* 0x0000001d061d7291 */ /* 0x004fe4000f8ec0ff */
[----:B---3--:R-:W-:Y:S02]  /*4f80*/  UIMAD.WIDE.U32 UR6, UR37, UR32, URZ ;  /* 0x00000020250672a5 */ /* 0x008fe4000f8e00ff */
[----:B-1----:R-:W-:Y:S02]  /*4f90*/  UIMAD.WIDE.U32 UR8, UR31, UR35, URZ ;  /* 0x000000231f0872a5 */ /* 0x002fe4000f8e00ff */
[----:B------:R-:W-:Y:S02]  /*4fa0*/  UISETP.GE.AND UP0, UPT, UR42, 0x1, UPT ;  /* 0x000000012a00788c */ /* 0x000fe4000bf06270 */
[----:B------:R-:W-:Y:S01]  /*4fb0*/  UISETP.NE.AND UP4, UPT, UR42, 0x1, UPT ;  /* 0x000000012a00788c */ /* 0x000fe2000bf85270 */
[----:B------:R-:W-:Y:S02]  /*4fc0*/  UMOV UR6, UR7 ;  /* 0x0000000700067c82 */ /* 0x000fe40008000000 */
[----:B------:R-:W-:Y:S01]  /*4fd0*/  UMOV UR38, UR9 ;  /* 0x0000000900267c82 */ /* 0x000fe20008000000 */
[----:B------:R-:W1:Y:S01]  /*4fe0*/  LDCU.64 UR22, c[0x0][0xb28] ;  /* 0x00016500ff1677ac */ /* 0x000e620008000a00 */
[----:B------:R-:W-:-:S02]  /*4ff0*/  UISETP.NE.AND UP6, UPT, UR15, 0x1, UPT ;  /* 0x000000010f00788c */ /* 0x000fc4000bfc5270 */
[----:B------:R-:W-:Y:S02]  /*5000*/  UISETP.NE.AND UP5, UPT, UR34, 0x1, UPT ;  /* 0x000000012200788c */ /* 0x000fe4000bfa5270 */
[----:B------:R-:W-:Y:S02]  /*5010*/  USHF.R.U32.HI UR39, URZ, UR33, UR6 ;  /* 0x00000021ff277299 */ /* 0x000fe40008011606 */
[----:B------:R-:W-:Y:S02]  /*5020*/  USHF.R.U32.HI UR38, URZ, UR40, UR38 ;  /* 0x00000028ff267299 */ /* 0x000fe40008011626 */
[----:B------:R-:W-:Y:S01]  /*5030*/  UISETP.NE.AND UP2, UPT, UR4, 0x1, UPT ;  /* 0x000000010400788c */ /* 0x000fe2000bf45270 */
[----:B------:R-:W-:-:S10]  /*5040*/  UMOV UR12, URZ ;  /* 0x000000ff000c7c82 */ /* 0x000fd40008000000 */
.L_x_108:
[C---:B------:R-:W-:Y:S02]  /*5050*/  LEA R12, R14.reuse, UR29, 0x3 ;  /* 0x0000001d0e0c7c11 */ /* 0x040fe4000f8e18ff */
[----:B------:R-:W-:Y:S02]  /*5060*/  SHF.L.U32 R0, R13, 0x1f, RZ ;  /* 0x0000001f0d007819 */ /* 0x000fe400000006ff */
[----:B------:R-:W-:Y:S02]  /*5070*/  LEA R8, R14, UR29, 0x4 ;  /* 0x0000001d0e087c11 */ /* 0x000fe4000f8e20ff */
[----:B------:R-:W2:Y:S02]  /*5080*/  SYNCS.PHASECHK.TRANS64.TRYWAIT P0, [R12+URZ+0x150], R0 ;  /* 0x000150000c0075a7 */ /* 0x000ea400080011ff */
[----:B--23--:R-:W-:Y:S05]  /*5090*/  @!P0 BRA `(.L_x_100) ;  /* 0x00000040008c8947 */ /* 0x00cfea0003800000 */
.L_x_203:
[----:B------:R-:W3:Y:S01]  /*50a0*/  LDS.128 R8, [R8+0x1e0] ;  /* 0x0001e00008087984 */ /* 0x000ee20000000c00 */
[----:B------:R-:W-:Y:S01]  /*50b0*/  UISETP.GE.AND UP0, UPT, UR42, 0x1, UPT ;  /* 0x000000012a00788c */ /* 0x000fe2000bf06270 */
[----:B------:R-:W-:Y:S01]  /*50c0*/  @!PT LDS RZ, [RZ] ;  /* 0x00000000fffff984 */ /* 0x000fe20000000800 */
[----:B------:R-:W-:Y:S01]  /*50d0*/  @!PT LDS RZ, [RZ] ;  /* 0x00000000fffff984 */ /* 0x000fe20000000800 */
[----:B------:R-:W-:Y:S01]  /*50e0*/  @!PT LDS RZ, [RZ] ;  /* 0x00000000fffff984 */ /* 0x000fe20000000800 */
[----:B------:R-:W-:Y:S01]  /*50f0*/  @!PT LDS RZ, [RZ] ;  /* 0x00000000fffff984 */ /* 0x000fe20000000800 */
[----:B------:R1:W-:Y:S06]  /*5100*/  MEMBAR.ALL.CTA ;  /* 0x0000000000007992 */ /* 0x0003ec0000008000 */
[----:B-1----:R-:W1:Y:S01]  /*5110*/  FENCE.VIEW.ASYNC.S ;  /* 0x00000000000073c6 */ /* 0x002e620000000000 */
[----:B---3--:R-:W-:Y:S11]  /*5120*/  LOP3.LUT P0, RZ, R10, 0x1, RZ, 0xc0, !PT ;  /* 0x000000010aff7812 */ /* 0x008ff6000780c0ff */
[----:B------:R-:W-:Y:S02]  /*5130*/  @!UPT UIADD3 URZ, UPT, UPT, URZ, URZ, URZ ;  /* 0x000000fffffff290 */ /* 0x000fe4000fffe0ff */
[----:B-1----:R-:W-:Y:S01]  /*5140*/  VOTEU.ANY UP1, P0 ;  /* 0x0000000000ff7886 */ /* 0x002fe20000020100 */
[----:B------:R-:W-:Y:S11]  /*5150*/  PLOP3.LUT P0, PT, PT, PT, UP1, 0x80, 0x8 ;  /* 0x000000000008781c */ /* 0x000ff60003f0f018 */
[----:B------:R-:W-:Y:S02]  /*5160*/  @!UPT UIADD3 URZ, UPT, UPT, URZ, URZ, URZ ;  /* 0x000000fffffff290 */ /* 0x000fe4000fffe0ff */
[----:B--2---:R-:W-:Y:S02]  /*5170*/  @P0 SHF.R.U32.HI R0, RZ, 0x10, R9 ;  /* 0x00000010ff000819 */ /* 0x004fe40000011609 */
[----:B------:R-:W-:Y:S02]  /*5180*/  @P0 MOV R6, R8 ;  /* 0x0000000800060202 */ /* 0x000fe40000000f00 */
[----:B------:R-:W-:Y:S01]  /*5190*/  @P0 R2UR UR4, R0 ;  /* 0x00000000000402ca */ /* 0x000fe200000e0000 */
[----:B------:R-:W-:Y:S01]  /*51a0*/  VIADD R0, R12, 0x160 ;  /* 0x000001600c007836 */ /* 0x000fe20000000000 */
[----:B------:R-:W-:Y:S02]  /*51b0*/  @P0 LOP3.LUT R8, R9, 0xffff, RZ, 0xc0, !PT ;  /* 0x0000ffff09080812 */ /* 0x000fe400078ec0ff */
[----:B------:R-:W-:Y:S02]  /*51c0*/  @P0 R2UR UR6, R6 ;  /* 0x00000000060602ca */ /* 0x000fe400000e0000 */
[----:B------:R-:W-:Y:S02]  /*51d0*/  PRMT R0, RZ, 0x654, R0 ;  /* 0x00000654ff007816 */ /* 0x000fe40000000000 */
[----:B------:R-:W-:Y:S02]  /*51e0*/  @P0 R2UR UR5, R8 ;  /* 0x00000000080502ca */ /* 0x000fe400000e0000 */
[----:B------:R1:W-:Y:S03]  /*51f0*/  SYNCS.ARRIVE.TRANS64.RED.A1T0 RZ, [R0+URZ], RZ ;  /* 0x000000ff00ff79a7 */ /* 0x0003e600081004ff */
[----:B------:R-:W-:Y:S04]  /*5200*/  @UP1 UMOV UR30, UR4 ;  /* 0x00000004001e1c82 */ /* 0x000fe80008000000 */
[----:B------:R-:W-:Y:S04]  /*5210*/  @UP1 UMOV UR14, UR6 ;  /* 0x00000006000e1c82 */ /* 0x000fe80008000000 */
[----:B------:R-:W-:Y:S01]  /*5220*/  @UP1 UMOV UR13, UR5 ;  /* 0x00000005000d1c82 */ /* 0x000fe20008000000 */
[----:B------:R-:W-:Y:S05]  /*5230*/  BRA.U !UP0, `(.L_x_101) ;  /* 0x0000000108a47547 */ /* 0x000fea000b800000 */
[----:B------:R-:W-:Y:S02]  /*5240*/  UIMAD.WIDE.U32 UR8, UR13, UR35, URZ ;  /* 0x000000230d0872a5 */ /* 0x000fe4000f8e00ff */
[----:B------:R-:W-:Y:S02]  /*5250*/  UIMAD.WIDE.U32 UR10, UR14, UR32, URZ ;  /* 0x000000200e0a72a5 */ /* 0x000fe4000f8e00ff */
[----:B------:R-:W-:Y:S02]  /*5260*/  USEL UR4, UR31, UR38, !UP5 ;  /* 0x000000261f047287 */ /* 0x000fe4000e800000 */
[----:B------:R-:W-:Y:S02]  /*5270*/  USEL UR7, UR37, UR39, !UP6 ;  /* 0x0000002725077287 */ /* 0x000fe4000f000000 */
[----:B------:R-:W-:Y:S02]  /*5280*/  UIMAD.WIDE.U32 UR16, UR4, UR22, URZ ;  /* 0x00000016041072a5 */ /* 0x000fe4000f8e00ff */
[----:B------:R-:W-:Y:S01]  /*5290*/  UIMAD.WIDE.U32 UR18, UR7, UR22, URZ ;  /* 0x00000016071272a5 */ /* 0x000fe2000f8e00ff */
[----:B------:R-:W-:Y:S02]  /*52a0*/  UMOV UR5, UR9 ;  /* 0x0000000900057c82 */ /* 0x000fe40008000000 */
[----:B------:R-:W-:Y:S03]  /*52b0*/  USHF.R.U32.HI UR6, URZ, UR40, UR5 ;  /* 0x00000028ff067299 */ /* 0x000fe60008011605 */
[----:B------:R-:W-:Y:S01]  /*52c0*/  UMOV UR5, UR11 ;  /* 0x0000000b00057c82 */ /* 0x000fe20008000000 */
[----:B------:R-:W-:Y:S02]  /*52d0*/  USEL UR6, UR13, UR6, !UP5 ;  /* 0x000000060d067287 */ /* 0x000fe4000e800000 */
[----:B------:R-:W-:Y:S02]  /*52e0*/  USHF.R.U32.HI UR8, URZ, UR33, UR5 ;  /* 0x00000021ff087299 */ /* 0x000fe40008011605 */
[----:B------:R-:W-:Y:S01]  /*52f0*/  UIMAD.WIDE.U32 UR10, UR6, UR22, URZ ;  /* 0x00000016060a72a5 */ /* 0x000fe2000f8e00ff */
[----:B------:R-:W-:Y:S02]  /*5300*/  UMOV UR5, UR17 ;  /* 0x0000001100057c82 */ /* 0x000fe40008000000 */
[----:B------:R-:W-:Y:S03]  /*5310*/  @UP4 USHF.R.U32.HI UR4, URZ, UR23, UR5 ;  /* 0x00000017ff044299 */ /* 0x000fe60008011605 */
[----:B------:R-:W-:Y:S01]  /*5320*/  UMOV UR5, UR19 ;  /* 0x0000001300057c82 */ /* 0x000fe20008000000 */
[----:B------:R-:W-:Y:S02]  /*5330*/  UIMAD UR4, UR42, UR4, URZ ;  /* 0x000000042a0472a4 */ /* 0x000fe4000f8e02ff */
[----:B------:R-:W-:Y:S02]  /*5340*/  @UP4 USHF.R.U32.HI UR7, URZ, UR23, UR5 ;  /* 0x00000017ff074299 */ /* 0x000fe40008011605 */
[----:B------:R-:W-:Y:S02]  /*5350*/  USEL UR5, UR14, UR8, !UP6 ;  /* 0x000000080e057287 */ /* 0x000fe4000f000000 */
[----:B------:R-:W-:Y:S02]  /*5360*/  UIMAD UR8, UR42, UR7, URZ ;  /* 0x000000072a0872a4 */ /* 0x000fe4000f8e02ff */
[----:B------:R-:W-:Y:S03]  /*5370*/  UISETP.GE.AND UP0, UPT, UR6, UR4, UPT ;  /* 0x000000040600728c */ /* 0x000fe6000bf06270 */
[----:B------:R-:W-:Y:S01]  /*5380*/  UMOV UR4, UR11 ;  /* 0x0000000b00047c82 */ /* 0x000fe20008000000 */
[----:B------:R-:W-:Y:S02]  /*5390*/  UISETP.GE.OR UP0, UPT, UR5, UR8, UP0 ;  /* 0x000000080500728c */ /* 0x000fe40008706670 */
[----:B------:R-:W-:Y:S02]  /*53a0*/  USHF.R.U32.HI UR4, URZ, UR23, UR4 ;  /* 0x00000017ff047299 */ /* 0x000fe40008011604 */
[----:B------:R-:W-:Y:S02]  /*53b0*/  UIMAD.WIDE.U32 UR8, UR5, UR22, URZ ;  /* 0x00000016050872a5 */ /* 0x000fe4000f8e00ff */
[----:B------:R-:W-:Y:S04]  /*53c0*/  USEL UR10, UR6, UR4, !UP4 ;  /* 0x00000004060a7287 */ /* 0x000fe8000e000000 */
[----:B------:R-:W-:Y:S01]  /*53d0*/  UIADD3 UR11, UPT, UPT, -UR10, URZ, URZ ;  /* 0x000000ff0a0b7290 */ /* 0x000fe2000fffe1ff */
[----:B------:R-:W-:Y:S02]  /*53e0*/  @!UP0 UMOV UR4, UR9 ;  /* 0x0000000900048c82 */ /* 0x000fe40008000000 */
[----:B------:R-:W-:Y:S02]  /*53f0*/  @!UP0 USHF.R.U32.HI UR4, URZ, UR23, UR4 ;  /* 0x00000017ff048299 */ /* 0x000fe40008011604 */
[----:B------:R-:W-:Y:S02]  /*5400*/  UIMAD UR8, UR42, UR11, UR6 ;  /* 0x0000000b2a0872a4 */ /* 0x000fe4000f8e0206 */
[----:B------:R-:W-:Y:S04]  /*5410*/  @!UP0 USEL UR4, UR5, UR4, !UP4 ;  /* 0x0000000405048287 */ /* 0x000fe8000e000000 */
[----:B------:R-:W-:Y:S02]  /*5420*/  @!UP0 UIMAD UR7, UR7, UR8, UR4 ;  /* 0x00000008070782a4 */ /* 0x000fe4000f8e0204 */
[----:B------:R-:W-:Y:S02]  /*5430*/  @!UP0 UIADD3 UR9, UPT, UPT, UR10, -UR4, URZ ;  /* 0x800000040a098290 */ /* 0x000fe4000fffe0ff */
[----:B------:R-:W-:Y:S02]  /*5440*/  UIADD3 UR8, UPT, UPT, -UR6, URZ, URZ ;  /* 0x000000ff06087290 */ /* 0x000fe4000fffe1ff */
[----:B------:R-:W-:Y:S02]  /*5450*/  UIADD3 UR4, UPT, UPT, -UR5, URZ, URZ ;  /* 0x000000ff05047290 */ /* 0x000fe4000fffe1ff */
[----:B------:R-:W-:Y:S03]  /*5460*/  @!UP0 UIMAD UR6, UR9, UR42, UR5 ;  /* 0x0000002a090682a4 */ /* 0x000fe6000f8e0205 */
[----:B------:R-:W-:Y:S01]  /*5470*/  @!UP0 UMOV UR5, UR7 ;  /* 0x0000000700058c82 */ /* 0x000fe20008000000 */
[----:B------:R-:W-:Y:S02]  /*5480*/  UIMAD UR7, UR15, UR4, UR14 ;  /* 0x000000040f0772a4 */ /* 0x000fe4000f8e020e */
[----:B------:R-:W-:Y:S02]  /*5490*/  UIMAD UR4, UR34, UR8, UR13 ;  /* 0x00000008220472a4 */ /* 0x000fe4000f8e020d */
[----:B------:R-:W-:Y:S02]  /*54a0*/  UIMAD UR14, UR5, UR15, UR7 ;  /* 0x0000000f050e72a4 */ /* 0x000fe4000f8e0207 */
[----:B------:R-:W-:Y:S11]  /*54b0*/  UIMAD UR13, UR6, UR34, UR4 ;  /* 0x00000022060d72a4 */ /* 0x000ff6000f8e0204 */
[----:B------:R-:W-:Y:S01]  /*54c0*/  @!UPT UIADD3 URZ, UPT, UPT, URZ, URZ, URZ ;  /* 0x000000fffffff290 */ /* 0x000fe2000fffe0ff */
.L_x_101:
[----:B------:R-:W2:Y:S01]  /*54d0*/  @!UP2 LDCU.128 UR8, c[0x0][0xb10] ;  /* 0x00016200ff08a7ac */ /* 0x000ea20008000c00 */
[C---:B----4-:R-:W-:Y:S02]  /*54e0*/  ISETP.NE.U32.AND P1, PT, R4.reuse, RZ, PT ;  /* 0x000000ff0400720c */ /* 0x050fe40003f25070 */
[----:B------:R-:W-:Y:S02]  /*54f0*/  ISETP.NE.U32.AND P0, PT, R4, RZ, PT ;  /* 0x000000ff0400720c */ /* 0x000fe40003f05070 */
[C---:B------:R-:W-:Y:S02]  /*5500*/  ISETP.NE.AND.EX P1, PT, R5.reuse, RZ, PT, P1 ;  /* 0x000000ff0500720c */ /* 0x040fe40003f25310 */
[----:B------:R-:W-:Y:S01]  /*5510*/  ISETP.NE.AND.EX P0, PT, R5, RZ, PT, P0 ;  /* 0x000000ff0500720c */ /* 0x000fe20003f05300 */
[----:B------:R-:W3:Y:S01]  /*5520*/  @!UP2 LDCU UR5, c[0x0][0xb0c] ;  /* 0x00016180ff05a7ac */ /* 0x000ee20008000800 */
[----:B------:R-:W-:Y:S02]  /*5530*/  USHF.L.U32 UR26, UR25, 0x6, URZ ;  /* 0x00000006191a7899 */ /* 0x000fe400080006ff */
[----:B------:R-:W-:Y:S02]  /*5540*/  USHF.L.U32 UR27, UR20, 0x6, URZ ;  /* 0x00000006141b7899 */ /* 0x000fe400080006ff */
[----:B--2---:R-:W-:Y:S07]  /*5550*/  UIMAD.WIDE.U32 UR6, UR14, UR8, URZ ;  /* 0x000000080e0672a5 */ /* 0x004fee000f8e00ff */
[----:B------:R-:W-:Y:S01]  /*5560*/  @!UP2 UMOV UR4, UR7 ;  /* 0x000000070004ac82 */ /* 0x000fe20008000000 */
[----:B---3--:R-:W-:Y:S02]  /*5570*/  @!UP2 UISETP.NE.AND UP0, UPT, UR5, 0x1, UPT ;  /* 0x000000010500a88c */ /* 0x008fe4000bf05270 */
[----:B------:R-:W-:Y:S02]  /*5580*/  @!UP2 USHF.R.U32.HI UR4, URZ, UR9, UR4 ;  /* 0x00000009ff04a299 */ /* 0x000fe40008011604 */
[----:B------:R-:W-:Y:S02]  /*5590*/  UIMAD.WIDE.U32 UR6, UR13, UR11, URZ ;  /* 0x0000000b0d0672a5 */ /* 0x000fe4000f8e00ff */
[----:B------:R-:W-:Y:S02]  /*55a0*/  @!UP2 USEL UR8, UR14, UR4, !UP0 ;  /* 0x000000040e08a287 */ /* 0x000fe4000c000000 */
[----:B------:R-:W-:Y:S03]  /*55b0*/  @!UP2 UISETP.NE.AND UP0, UPT, UR10, 0x1, UPT ;  /* 0x000000010a00a88c */ /* 0x000fe6000bf05270 */
[----:B------:R-:W-:Y:S02]  /*55c0*/  @!UP2 UMOV UR6, UR7 ;  /* 0x000000070006ac82 */ /* 0x000fe40008000000 */
[----:B------:R-:W2:Y:S02]  /*55d0*/  @!UP2 LDCU UR4, c[0x0][0xb20] ;  /* 0x00016400ff04a7ac */ /* 0x000ea40008000800 */
[----:B--2---:R-:W-:Y:S04]  /*55e0*/  @!UP2 USHF.R.U32.HI UR6, URZ, UR4, UR6 ;  /* 0x00000004ff06a299 */ /* 0x004fe80008011606 */
[----:B------:R-:W-:Y:S04]  /*55f0*/  @!UP2 USEL UR6, UR13, UR6, !UP0 ;  /* 0x000000060d06a287 */ /* 0x000fe8000c000000 */
[----:B------:R-:W-:Y:S02]  /*5600*/  @!UP2 UIADD3 UR4, UPT, UPT, -UR8, UR6, URZ ;  /* 0x000000060804a290 */ /* 0x000fe4000fffe1ff */
[----:B------:R-:W-:Y:S02]  /*5610*/  @!UP2 UIADD3 UR6, UPT, UPT, UR8, -UR6, URZ ;  /* 0x800000060806a290 */ /* 0x000fe4000fffe0ff */
[----:B------:R-:W-:Y:S02]  /*5620*/  @!UP2 UIMAD UR14, UR4, UR5, UR14 ;  /* 0x00000005040ea2a4 */ /* 0x000fe4000f8e020e */
[----:B------:R-:W-:Y:S01]  /*5630*/  @!UP2 UIMAD UR13, UR6, UR10, UR13 ;  /* 0x0000000a060da2a4 */ /* 0x000fe2000f8e020d */
[----:B------:R-:W-:Y:S11]  /*5640*/  BRA.U UP3, `(.L_x_102) ;  /* 0x0000000103107547 */ /* 0x000ff6000b800000 */
[----:B------:R-:W-:Y:S04]  /*5650*/  MOV R6, UR43 ;  /* 0x0000002b00067c02 */ /* 0x000fe80008000f00 */
[----:B------:R-:W-:Y:S04]  /*5660*/  SHF.L.U32 R6, R6, 0x1f, RZ ;  /* 0x0000001f06067819 */ /* 0x000fe800000006ff */
[----:B------:R-:W2:Y:S02]  /*5670*/  SYNCS.PHASECHK.TRANS64.TRYWAIT P2, [UR29+0x148], R6 ;  /* 0x00014806ff0075a7 */ /* 0x000ea4000804111d */
[----:B--2---:R-:W-:Y:S05]  /*5680*/  @!P2 BRA `(.L_x_103) ;  /* 0x0000003c0024a947 */ /* 0x004fea0003800000 */
.L_x_102:
[----:B------:R-:W-:Y:S05]  /*5690*/  @!P1 BRA `(.L_x_104) ;  /* 0x0000000000309947 */ /* 0x000fea0003800000 */
[----:B------:R-:W-:Y:S01]  /*56a0*/  ISETP.NE.U32.AND P1, PT, R2, RZ, PT ;  /* 0x000000ff0200720c */ /* 0x000fe20003f25070 */
[----:B------:R-:W2:Y:S01]  /*56b0*/  LDCU.64 UR4, c[0x0][0x358] ;  /* 0x00006b00ff0477ac */ /* 0x000ea20008000a00 */
[----:B------:R-:W-:Y:S02]  /*56c0*/  IMAD.MOV.U32 R50, RZ, RZ, 0x1 ;  /* 0x00000001ff327424 */ /* 0x000fe400078e00ff */
[----:B------:R-:W-:Y:S11]  /*56d0*/  ISETP.NE.AND.EX P1, PT, R3, RZ, PT, P1 ;  /* 0x000000ff0300720c */ /* 0x000ff60003f25310 */
[----:B------:R-:W-:Y:S02]  /*56e0*/  @!UPT UIADD3 URZ, UPT, UPT, URZ, URZ, URZ ;  /* 0x000000fffffff290 */ /* 0x000fe4000fffe0ff */
[----:B------:R-:W3:Y:S01]  /*56f0*/  @P1 LDC.64 R8, c[0x0][0x888] ;  /* 0x00022200ff081b82 */ /* 0x000ee20000000a00 */
[----:B-1----:R-:W-:Y:S04]  /*5700*/  @P1 IMAD R0, R4, UR36, RZ ;  /* 0x0000002404001c24 */ /* 0x002fe8000f8e02ff */
[----:B---3--:R-:W-:Y:S04]  /*5710*/  @P1 IMAD.WIDE R8, R0, 0x4, R8 ;  /* 0x0000000400081825 */ /* 0x008fe800078e0208 */
[----:B------:R-:W-:Y:S01]  /*5720*/  HFMA2 R0, -RZ, RZ, 0, 5.9604644775390625e-08 ;  /* 0x00000001ff007431 */ /* 0x000fe200000001ff */
[----:B--2--5:R2:W5:Y:S04]  /*5730*/  @P1 LDG.E R26, desc[UR4][R8.64] ;  /* 0x00000004081a1981 */ /* 0x024568000c1e1900 */
[----:B------:R-:W-:Y:S01]  /*5740*/  @!P1 PRMT R50, R0, 0x7610, R50 ;  /* 0x0000761000329816 */ /* 0x000fe20000000032 */
[----:B--2---:R-:W3:Y:S06]  /*5750*/  @!P1 LDC R26, c[0x0][0x880] ;  /* 0x00022000ff1a9b82 */ /* 0x004eec0000000800 */
.L_x_104:
[----:B---3-5:R-:W-:Y:S01]  /*5760*/  @!P0 FSETP.EQ.AND P1, PT, R26, RZ, PT ;  /* 0x000000ff1a00820b */ /* 0x028fe20003f22000 */
[----:B------:R-:W-:Y:S01]  /*5770*/  @!UPT UIADD3 URZ, UPT, UPT, URZ, URZ, URZ ;  /* 0x000000fffffff290 */ /* 0x000fe2000fffe0ff */
[----:B------:R-:W-:Y:S11]  /*5780*/  @!P0 BRA `(.L_x_105) ;  /* 0x0000000000188947 */ /* 0x000ff60003800000 */
[----:B------:R-:W-:Y:S02]  /*5790*/  LOP3.LUT P0, RZ, R50, 0xff, RZ, 0xc0, !PT ;  /* 0x000000ff32ff7812 */ /* 0x000fe4000780c0ff */
[----:B------:R-:W-:Y:S04]  /*57a0*/  ISETP.NE.U32.AND P1, PT, R2, RZ, PT ;  /* 0x000000ff0200720c */ /* 0x000fe80003f25070 */
[----:B------:R-:W-:Y:S04]  /*57b0*/  ISETP.NE.AND.EX P1, PT, R3, RZ, PT, P1 ;  /* 0x000000ff0300720c */ /* 0x000fe80003f25310 */
[----:B------:R-:W-:Y:S03]  /*57c0*/  PLOP3.LUT P1, PT, P1, PT, PT, 0x8, 0x80 ;  /* 0x000000000080781c */ /* 0x000fe60000f2e170 */
[----:B------:R-:W-:Y:S11]  /*57d0*/  @P0 FSETP.EQ.AND P1, PT, R26, RZ, PT ;  /* 0x000000ff1a00020b */ /* 0x000ff60003f22000 */
[----:B------:R-:W-:Y:S02]  /*57e0*/  @!UPT UIADD3 URZ, UPT, UPT, URZ, URZ, URZ ;  /* 0x000000fffffff290 */ /* 0x000fe4000fffe0ff */
.L_x_105:
[----:B------:R-:W-:Y:S01]  /*57f0*/  ULEA UR4, UR12, UR29, 0x3 ;  /* 0x0000001d0c047291 */ /* 0x000fe2000f8e18ff */
[----:B------:R-:W-:Y:S02]  /*5800*/  SHF.L.U32 R9, R15, 0x1f, RZ ;  /* 0x0000001f0f097819 */ /* 0x000fe400000006ff */
[----:B------:R-:W-:Y:S04]  /*5810*/  ELECT P0, URZ, PT ;  /* 0x0000000000ff782f */ /* 0x000fe80003800000 */
[----:B------:R-:W-:Y:S02]  /*5820*/  PLOP3.LUT P1, PT, P1, P0, PT, 0xf2, 0x2f ;  /* 0x00000000002f781c */ /* 0x000fe40000f21e72 */
[----:B------:R-:W2:Y:S11]  /*5830*/  SYNCS.PHASECHK.TRANS64.TRYWAIT P2, [UR4+0x128], R9 ;  /* 0x00012809ff0075a7 */ /* 0x000eb60008041104 */
[----:B------:R-:W-:Y:S05]  /*5840*/  @!P1 IADD3 R8, P0, PT, R16, 0x580, RZ ;  /* 0x0000058010089810 */ /* 0x000fea0007f1e0ff */
[----:B-1----:R-:W-:Y:S01]  /*5850*/  @!P1 IMAD.X R6, RZ, RZ, R17, P0 ;  /* 0x000000ffff069224 */ /* 0x002fe200000e0611 */
[----:B--2---:R-:W-:Y:S07]  /*5860*/  @!P2 BRA `(.L_x_106) ;  /* 0x0000003800c4a947 */ /* 0x004fee0003800000 */
.L_x_206:
[----:B------:R-:W2:Y:S01]  /*5870*/  S2UR UR11, SR_CgaCtaId ;  /* 0x00000000000b79c3 */ /* 0x000ea20000008800 */
[----:B------:R-:W-:Y:S01]  /*5880*/  @!P1 R2UR UR6, R6 ;  /* 0x00000000060692ca */ /* 0x000fe200000e0000 */
[----:B------:R-:W-:Y:S01]  /*5890*/  UIADD3 UR5, UPT, UPT, UR12, 0x1, URZ ;  /* 0x000000010c057890 */ /* 0x000fe2000fffe0ff */
[----:B------:R-:W-:Y:S01]  /*58a0*/  @!P1 R2UR UR7, R8 ;  /* 0x00000000080792ca */ /* 0x000fe200000e0000 */
[----:B------:R-:W-:Y:S01]  /*58b0*/  UIADD3 UR25, UPT, UPT, UR4, 0x110, URZ ;  /* 0x0000011004197890 */ /* 0x000fe2000fffe0ff */
[----:B-1----:R-:W-:Y:S01]  /*58c0*/  @!P1 IMAD.MOV.U32 R0, RZ, RZ, 0x1000 ;  /* 0x00001000ff009424 */ /* 0x002fe200078e00ff */
[----:B------:R-:W-:Y:S01]  /*58d0*/  UISETP.NE.AND UP0, UPT, UR5, 0x3, UPT ;  /* 0x000000030500788c */ /* 0x000fe2000bf05270 */
[----:B------:R-:W-:Y:S01]  /*58e0*/  VIADD R14, R14, 0x1 ;  /* 0x000000010e0e7836 */ /* 0x000fe20000000000 */
[----:B------:R-:W-:Y:S01]  /*58f0*/  UMOV UR18, 0x0 ;  /* 0x0000000000127882 */ /* 0x000fe20000000000 */
[----:B------:R-:W-:Y:S01]  /*5900*/  UMOV UR19, 0x10000000 ;  /* 0x1000000000137882 */ /* 0x000fe20000000000 */
[----:B------:R-:W-:Y:S02]  /*5910*/  USEL UR21, UR5, URZ, UP0 ;  /* 0x000000ff05157287 */ /* 0x000fe40008000000 */
[----:B------:R-:W-:Y:S02]  /*5920*/  USEL UR9, URZ, 0x1, UP0 ;  /* 0x00000001ff097887 */ /* 0x000fe40008000000 */
[----:B------:R-:W-:Y:S01]  /*5930*/  VOTEU.ALL UP0, P1 ;  /* 0x0000000000ff7886 */ /* 0x000fe20000800000 */
[----:B------:R-:W-:Y:S01]  /*5940*/  IMAD.U32 R9, RZ, RZ, UR6 ;  /* 0x00000006ff097e24 */ /* 0x000fe2000f8e00ff */
[----:B------:R-:W-:Y:S01]  /*5950*/  UMOV UR28, UR36 ;  /* 0x00000024001c7c82 */ /* 0x000fe20008000000 */
[----:B------:R-:W-:Y:S01]  /*5960*/  IMAD.U32 R8, RZ, RZ, UR7 ;  /* 0x00000007ff087e24 */ /* 0x000fe2000f8e00ff */
[----:B------:R-:W-:Y:S01]  /*5970*/  LOP3.LUT R15, R15, UR9, RZ, 0x3c, !PT ;  /* 0x000000090f0f7c12 */ /* 0x000fe2000f8e3cff */
[----:B------:R-:W-:Y:S01]  /*5980*/  @!UP0 ULEA UR5, UR12, UR29, 0xc ;  /* 0x0000001d0c058291 */ /* 0x000fe2000f8e60ff */
[----:B------:R-:W-:Y:S01]  /*5990*/  @!P1 R2UR UR7, R9 ;  /* 0x00000000090792ca */ /* 0x000fe200000e0000 */
[----:B------:R-:W-:Y:S01]  /*59a0*/  @!UP0 UIADD3 UR10, UPT, UPT, UR26, 0x20, URZ ;  /* 0x000000201a0a8890 */ /* 0x000fe2000fffe0ff */
[----:B------:R-:W-:Y:S01]  /*59b0*/  @!P1 R2UR UR6, R8 ;  /* 0x00000000080692ca */ /* 0x000fe200000e0000 */
[----:B------:R-:W-:Y:S01]  /*59c0*/  @!UP0 UIADD3 UR24, UPT, UPT, UR5, 0x300, URZ ;  /* 0x0000030005188890 */ /* 0x000fe2000fffe0ff */
[----:B------:R-:W-:Y:S01]  /*59d0*/  SHF.L.U32 R6, R15, 0x1f, RZ ;  /* 0x0000001f0f067819 */ /* 0x000fe200000006ff */
[----:B------:R-:W-:Y:S01]  /*59e0*/  @!UP0 UIADD3 UR8, UPT, UPT, UR5, 0xb00, URZ ;  /* 0x00000b0005088890 */ /* 0x000fe2000fffe0ff */
[----:B------:R-:W-:Y:S01]  /*59f0*/  VOTEU.ALL UP0, P1 ;  /* 0x0000000000ff7886 */ /* 0x000fe20000800000 */
[----:B--2---:R-:W-:Y:S01]  /*5a00*/  UPRMT UR16, UR11, 0x654, UR25 ;  /* 0x000006540b107896 */ /* 0x004fe20008000019 */
[----:B------:R-:W-:Y:S02]  /*5a10*/  UMOV UR12, UR36 ;  /* 0x00000024000c7c82 */ /* 0x000fe40008000000 */
[----:B------:R-:W-:Y:S01]  /*5a20*/  UMOV UR11, UR27 ;  /* 0x0000001b000b7c82 */ /* 0x000fe20008000000 */
[----:B------:R-:W-:Y:S01]  /*5a30*/  UMOV UR9, UR25 ;  /* 0x0000001900097c82 */ /* 0x000fe20008000000 */
[----:B------:R-:W-:Y:S03]  /*5a40*/  ULEA UR5, UR21, UR29, 0x3 ;  /* 0x0000001d15057291 */ /* 0x000fe6000f8e18ff */
[----:B------:R1:W-:Y:S01]  /*5a50*/  @!UP0 UTMALDG.3D [UR24], [UR6], desc[UR18] ;  /* 0x00001218060085b4 */ /* 0x0003e20008011000 */
[----:B------:R-:W-:Y:S05]  /*5a60*/  VOTEU.ALL UP0, P1 ;  /* 0x0000000000ff7886 */ /* 0x000fea0000800000 */
[----:B------:R1:W-:Y:S01]  /*5a70*/  @!UP0 UTMALDG.3D [UR8], [UR6], desc[UR18] ;  /* 0x00001208060085b4 */ /* 0x0003e20008011000 */
[----:B------:R1:W-:Y:S01]  /*5a80*/  @!P1 SYNCS.ARRIVE.TRANS64.RED.A0TR RZ, [UR4+0x110], R0 ;  /* 0x00011000ffff99a7 */ /* 0x0003e20008300404 */
[----:B------:R-:W-:Y:S01]  /*5a90*/  SYNCS.ARRIVE.TRANS64.RED.A1T0 RZ, [UR16], RZ ;  /* 0x000000ffffff79a7 */ /* 0x000fe20008100410 */
[----:B------:R-:W2:Y:S02]  /*5aa0*/  SYNCS.PHASECHK.TRANS64.TRYWAIT P0, [UR5+0x128], R6 ;  /* 0x00012806ff0075a7 */ /* 0x000ea40008001105 */
[----:B-12---:R-:W-:Y:S05]  /*5ab0*/  @!P0 BRA `(.L_x_107) ;  /* 0x0000003800488947 */ /* 0x006fea0003800000 */
.L_x_208:
[----:B------:R-:W-:Y:S01]  /*5ac0*/  UIADD3 UR17, UPT, UPT, UR5, 0x110, URZ ;  /* 0x0000011005117890 */ /* 0x000fe2000fffe0ff */
[----:B-1----:R-:W-:Y:S01]  /*5ad0*/  @!P1 IADD3 R6, P0, PT, R16, 0x580, RZ ;  /* 0x0000058010069810 */ /* 0x002fe20007f1e0ff */
[----:B------:R-:W-:Y:S01]  /*5ae0*/  UPLOP3.LUT UP3, UPT, UPT, UPT, UPT, 0x80, 0x8 ;  /* 0x000000000008789c */ /* 0x000fe20003f6f070 */
[----:B------:R-:W1:Y:S01]  /*5af0*/  S2UR UR9, SR_CgaCtaId ;  /* 0x00000000000979c3 */ /* 0x000e620000008800 */
[----:B------:R-:W-:Y:S01]  /*5b00*/  UMOV UR24, 0x0 ;  /* 0x0000000000187882 */ /* 0x000fe20000000000 */
[----:B------:R-:W-:Y:S01]  /*5b10*/  @!P1 R2UR UR6, R6 ;  /* 0x00000000060692ca */ /* 0x000fe200000e0000 */
[----:B------:R-:W-:Y:S01]  /*5b20*/  @!P1 IMAD.X R0, RZ, RZ, R17, P0 ;  /* 0x000000ffff009224 */ /* 0x000fe200000e0611 */
[----:B------:R-:W-:Y:S01]  /*5b30*/  UMOV UR25, 0x10000000 ;  /* 0x1000000000197882 */ /* 0x000fe20000000000 */
[----:B------:R-:W-:Y:S01]  /*5b40*/  UMOV UR19, UR27 ;  /* 0x0000001b00137c82 */ /* 0x000fe20008000000 */
[----:B------:R-:W-:Y:S01]  /*5b50*/  UMOV UR20, UR36 ;  /* 0x0000002400147c82 */ /* 0x000fe20008000000 */
[----:B------:R-:W-:Y:S01]  /*5b60*/  UMOV UR11, UR27 ;  /* 0x0000001b000b7c82 */ /* 0x000fe20008000000 */
[----:B------:R-:W-:Y:S01]  /*5b70*/  @!P1 R2UR UR4, R0 ;  /* 0x00000000000492ca */ /* 0x000fe200000e0000 */
[----:B------:R-:W-:Y:S01]  /*5b80*/  UMOV UR12, UR36 ;  /* 0x00000024000c7c82 */ /* 0x000fe20008000000 */
[----:B------:R-:W-:Y:S01]  /*5b90*/  VOTEU.ALL UP0, P1 ;  /* 0x0000000000ff7886 */ /* 0x000fe20000800000 */
[----:B------:R-:W-:Y:S01]  /*5ba0*/  R2UR UR41, R52 ;  /* 0x00000000342972ca */ /* 0x000fe200000e0000 */
[----:B------:R-:W-:Y:S01]  /*5bb0*/  UMOV UR36, UR30 ;  /* 0x0000001e00247c82 */ /* 0x000fe20008000000 */
[----:B------:R-:W-:Y:S02]  /*5bc0*/  R2UR UR28, R53 ;  /* 0x00000000351c72ca */ /* 0x000fe400000e0000 */
[----:B------:R-:W-:Y:S01]  /*5bd0*/  @!UP0 UIADD3 UR18, UPT, UPT, UR26, 0x10, URZ ;  /* 0x000000101a128890 */ /* 0x000fe2000fffe0ff */
[----:B------:R-:W-:Y:S01]  /*5be0*/  IMAD.U32 R8, RZ, RZ, UR6 ;  /* 0x00000006ff087e24 */ /* 0x000fe2000f8e00ff */
[----:B------:R-:W-:Y:S01]  /*5bf0*/  @!UP0 UIADD3 UR10, UPT, UPT, UR26, 0x30, URZ ;  /* 0x000000301a0a8890 */ /* 0x000fe2000fffe0ff */
[----:B------:R-:W-:Y:S03]  /*5c00*/  ISETP.NE.AND P0, PT, R14, 0x2, PT ;  /* 0x000000020e00780c */ /* 0x000fe60003f05270 */
[----:B------:R-:W-:Y:S01]  /*5c10*/  IMAD.U32 R9, RZ, RZ, UR4 ;  /* 0x00000004ff097e24 */ /* 0x000fe2000f8e00ff */
[----:B------:R-:W-:Y:S01]  /*5c20*/  @!P1 R2UR UR6, R8 ;  /* 0x00000000080692ca */ /* 0x000fe200000e0000 */
[----:B------:R-:W-:Y:S01]  /*5c30*/  @!UP0 ULEA UR4, UR21, UR29, 0xc ;  /* 0x0000001d15048291 */ /* 0x000fe2000f8e60ff */
[----:B------:R-:W-:Y:S02]  /*5c40*/  SEL R0, RZ, 0x1, P0 ;  /* 0x00000001ff007807 */ /* 0x000fe40000000000 */
[----:B------:R-:W-:Y:S01]  /*5c50*/  @!P1 R2UR UR7, R9 ;  /* 0x00000000090792ca */ /* 0x000fe200000e0000 */
[----:B------:R-:W-:Y:S01]  /*5c60*/  @!UP0 UIADD3 UR16, UPT, UPT, UR4, 0x300, URZ ;  /* 0x0000030004108890 */ /* 0x000fe2000fffe0ff */
[----:B------:R-:W-:Y:S01]  /*5c70*/  LOP3.LUT R13, R13, R0, RZ, 0x3c, !PT ;  /* 0x000000000d0d7212 */ /* 0x000fe200078e3cff */
[----:B------:R-:W-:Y:S01]  /*5c80*/  @!UP0 UIADD3 UR8, UPT, UPT, UR4, 0xb00, URZ ;  /* 0x00000b0004088890 */ /* 0x000fe2000fffe0ff */
[----:B------:R-:W-:Y:S01]  /*5c90*/  SEL R14, R14, RZ, P0 ;  /* 0x000000ff0e0e7207 */ /* 0x000fe20000000000 */
[----:B------:R-:W-:Y:S01]  /*5ca0*/  VOTEU.ALL UP0, P1 ;  /* 0x0000000000ff7886 */ /* 0x000fe20000800000 */
[----:B-1----:R-:W-:Y:S03]  /*5cb0*/  UPRMT UR4, UR9, 0x654, UR17 ;  /* 0x0000065409047896 */ /* 0x002fe60008000011 */
[----:B------:R-:W-:Y:S04]  /*5cc0*/  UMOV UR9, UR17 ;  /* 0x0000001100097c82 */ /* 0x000fe80008000000 */
[----:B------:R1:W-:Y:S01]  /*5cd0*/  @!UP0 UTMALDG.3D [UR16], [UR6], desc[UR24] ;  /* 0x00001810060085b4 */ /* 0x0003e20008011000 */
[----:B------:R-:W-:Y:S05]  /*5ce0*/  VOTEU.ALL UP0, P1 ;  /* 0x0000000000ff7886 */ /* 0x000fea0000800000 */
[----:B------:R2:W-:Y:S01]  /*5cf0*/  @!UP0 UTMALDG.3D [UR8], [UR6], desc[UR24] ;  /* 0x00001808060085b4 */ /* 0x0005e20008011000 */
[----:B------:R3:W-:Y:S01]  /*5d00*/  @!P1 SYNCS.ARRIVE.TRANS64.RED.A0TR RZ, [UR5+0x110], R7 ;  /* 0x00011007ffff99a7 */ /* 0x0007e20008300405 */
[----:B------:R-:W-:Y:S01]  /*5d10*/  SYNCS.ARRIVE.TRANS64.RED.A1T0 RZ, [UR4], RZ ;  /* 0x000000ffffff79a7 */ /* 0x000fe20008100404 */
[----:B------:R-:W-:Y:S04]  /*5d20*/  UIADD3 UR4, UPT, UPT, UR21, 0x1, URZ ;  /* 0x0000000115047890 */ /* 0x000fe8000fffe0ff */
[----:B------:R-:W-:Y:S04]  /*5d30*/  UISETP.NE.AND UP0, UPT, UR4, 0x3, UPT ;  /* 0x000000030400788c */ /* 0x000fe8000bf05270 */
[----:B------:R-:W-:Y:S02]  /*5d40*/  USEL UR5, URZ, 0x1, UP0 ;  /* 0x00000001ff057887 */ /* 0x000fe40008000000 */
[----:B-1----:R-:W-:Y:S04]  /*5d50*/  UIADD3 UR20, UPT, UPT, UR14, UR28, URZ ;  /* 0x0000001c0e147290 */ /* 0x002fe8000fffe0ff */
[----:B------:R-:W-:Y:S01]  /*5d60*/  LOP3.LUT R15, R15, UR5, RZ, 0x3c, !PT ;  /* 0x000000050f0f7c12 */ /* 0x000fe2000f8e3cff */
[----:B--2---:R-:W-:Y:S02]  /*5d70*/  UIADD3 UR25, UPT, UPT, UR13, UR41, URZ ;  /* 0x000000290d197290 */ /* 0x004fe4000fffe0ff */
[----:B------:R-:W-:Y:S01]  /*5d80*/  USEL UR12, UR4, URZ, UP0 ;  /* 0x000000ff040c7287 */ /* 0x000fe20008000000 */
[----:B------:R-:W-:Y:S11]  /*5d90*/  BRA.U UP1, `(.L_x_108) ;  /* 0xfffffff101ac7547 */ /* 0x000ff6000b83ffff */
[----:B------:R-:W-:Y:S01]  /*5da0*/  UIADD3 UR29, UPT, UPT, UR29, 0x128, URZ ;  /* 0x000001281d1d7890 */ /* 0x000fe2000fffe0ff */
[----:B------:R-:W-:-:S03]  /*5db0*/  SHF.L.U32 R2, R15, 0x1f, RZ ;  /* 0x0000001f0f027819 */ /* 0x000fc600000006ff */
[----:B------:R-:W-:-:S09]  /*5dc0*/  ULEA UR4, UR12, UR29, 0x3 ;  /* 0x0000001d0c047291 */ /* 0x000fd2000f8e18ff */
[----:B------:R-:W1:Y:S02]  /*5dd0*/  SYNCS.PHASECHK.TRANS64.TRYWAIT P0, [UR4], R2 ;  /* 0x00000002ff0075a7 */ /* 0x000e640008001104 */
[----:B-1----:R-:W-:Y:S05]  /*5de0*/  @!P0 BRA `(.L_x_109) ;  /* 0x0000003400948947 */ /* 0x002fea0003800000 */
.L_x_210:
        /* <DEDUP_REMOVED lines=9> */
.L_x_212:
[----:B------:R-:W-:-:S04]  /*5e80*/  UIADD3 UR4, UPT, UPT, UR4, 0x1, URZ ;  /* 0x0000000104047890 */ /* 0x000fc8000fffe0ff */
[----:B------:R-:W-:-:S04]  /*5e90*/  UISETP.NE.AND UP0, UPT, UR4, 0x3, UPT ;  /* 0x000000030400788c */ /* 0x000fc8000bf05270 */
[----:B------:R-:W-:Y:S02]  /*5ea0*/  USEL UR5, URZ, 0x1, UP0 ;  /* 0x00000001ff057887 */ /* 0x000fe40008000000 */
[----:B------:R-:W-:-:S04]  /*5eb0*/  USEL UR4, UR4, URZ, UP0 ;  /* 0x000000ff04047287 */ /* 0x000fc80008000000 */
[----:B------:R-:W-:Y:S01]  /*5ec0*/  ULEA UR4, UR4, UR29, 0x3 ;  /* 0x0000001d04047291 */ /* 0x000fe2000f8e18ff */
[----:B-1----:R-:W-:-:S04]  /*5ed0*/  LOP3.LUT R2, R15, UR5, RZ, 0x3c, !PT ;  /* 0x000000050f027c12 */ /* 0x002fc8000f8e3cff */
[----:B------:R-:W-:Y:S01]  /*5ee0*/  SHF.L.U32 R2, R2, 0x1f, RZ ;  /* 0x0000001f02027819 */ /* 0x000fe200000006ff */
[----:B------:R-:W-:-:S07]  /*5ef0*/  IMAD.U32 R0, RZ, RZ, UR4 ;  /* 0x00000004ff007e24 */ /* 0x000fce000f8e00ff */
.L_x_111:
[----:B-1----:R1:W2:Y:S02]  /*5f00*/  SYNCS.PHASECHK.TRANS64.TRYWAIT P0, [R0+URZ], R2 ;  /* 0x00000002000075a7 */ /* 0x0022a400080011ff */
[----:B--2---:R-:W-:Y:S05]  /*5f10*/  @!P0 NANOSLEEP.SYNCS 0x989680 ;  /* 0x009896800000895d */ /* 0x004fea0003900000 */
[----:B------:R-:W2:Y:S02]  /*5f20*/  @!P0 SYNCS.PHASECHK.TRANS64 P0, [R0+URZ], R2 ;  /* 0x00000002000085a7 */ /* 0x000ea400080010ff */
[----:B--2---:R-:W-:Y:S05]  /*5f30*/  @P0 EXIT ;  /* 0x000000000000094d */ /* 0x004fea0003800000 */
[----:B------:R-:W-:Y:S05]  /*5f40*/  BRA `(.L_x_111) ;  /* 0xfffffffc00ec7947 */ /* 0x000fea000383ffff */
.L_x_99:
[----:B------:R-:W-:-:S06]  /*5f50*/  UISETP.GE.AND UP0, UPT, UR22, 0x4, UPT ;  /* 0x000000041600788c */ /* 0x000fcc000bf06270 */
[----:B------:R-:W-:-:S13]  /*5f60*/  PLOP3.LUT P0, PT, PT, PT, UP0, 0x80, 0x8 ;  /* 0x000000000008781c */ /* 0x000fda0003f0f008 */
[----:B-1----:R-:W-:Y:S05]  /*5f70*/  @!P0 EXIT ;  /* 0x000000000000894d */ /* 0x002fea0003800000 */
[----:B------:R-:W1:Y:S08]  /*5f80*/  S2UR UR4, SR_CgaCtaId ;  /* 0x00000000000479c3 */ /* 0x000e700000008800 */
[----:B------:R-:W-:Y:S01]  /*5f90*/  BAR.SYNC.DEFER_BLOCKING 0x6, 0xa0 ;  /* 0x0182800000007b1d */ /* 0x000fe20000010000 */
[----:B------:R-:W-:Y:S01]  /*5fa0*/  IMAD.SHL.U32 R49, R59, 0x10, RZ ;  /* 0x000000103b317824 */ /* 0x000fe200078e00ff */
[----:B------:R-:W-:Y:S01]  /*5fb0*/  CS2R R56, SRZ ;  /* 0x0000000000387805 */ /* 0x000fe2000001ff00 */
[----:B------:R-:W-:-:S02]  /*5fc0*/  IMAD.SHL.U32 R3, R51, 0x200, RZ ;  /* 0x0000020033037824 */ /* 0x000fc400078e00ff */
[----:B------:R-:W-:Y:S01]  /*5fd0*/  IMAD.U32 R23, R59, 0x10000, RZ ;  /* 0x000100003b177824 */ /* 0x000fe200078e00ff */
[----:B------:R-:W-:Y:S01]  /*5fe0*/  UMOV UR45, 0x400 ;  /* 0x00000400002d7882 */ /* 0x000fe20000000000 */
[----:B------:R-:W-:Y:S01]  /*5ff0*/  LOP3.LUT R48, R49, 0x5b0, RZ, 0xc0, !PT ;  /* 0x000005b031307812 */ /* 0x000fe200078ec0ff */
[----:B------:R-:W2:Y:S01]  /*6000*/  LDC.64 R44, c[0x0][0x888] ;  /* 0x00022200ff2c7b82 */ /* 0x000ea20000000a00 */
[----:B------:R-:W-:Y:S01]  /*6010*/  IMAD.SHL.U32 R2, R59, 0x2, RZ ;  /* 0x000000023b027824 */ /* 0x000fe200078e00ff */
[----:B------:R-:W-:Y:S01]  /*6020*/  LOP3.LUT R6, R49, 0x40, RZ, 0xc0, !PT ;  /* 0x0000004031067812 */ /* 0x000fe200078ec0ff */
[----:B------:R-:W-:Y:S01]  /*6030*/  IMAD.MOV.U32 R22, RZ, RZ, RZ ;  /* 0x000000ffff167224 */ /* 0x000fe200078e00ff */
[----:B------:R-:W-:Y:S01]  /*6040*/  LOP3.LUT R48, R48, 0x200, R3, 0xf8, !PT ;  /* 0x0000020030307812 */ /* 0x000fe200078ef803 */
[----:B------:R-:W-:Y:S01]  /*6050*/  IMAD.SHL.U32 R3, R51, 0x200000, RZ ;  /* 0x0020000033037824 */ /* 0x000fe200078e00ff */
[----:B------:R-:W-:Y:S01]  /*6060*/  LOP3.LUT P0, RZ, R49, 0x40, RZ, 0xc0, !PT ;  /* 0x0000004031ff7812 */ /* 0x000fe2000780c0ff */
[----:B------:R-:W-:Y:S01]  /*6070*/  IMAD.MOV.U32 R58, RZ, RZ, RZ ;  /* 0x000000ffff3a7224 */ /* 0x000fe200078e00ff */
[----:B------:R-:W3:Y:S01]  /*6080*/  LDC.64 R46, c[0x0][0x890] ;  /* 0x00022400ff2e7b82 */ /* 0x000ee20000000a00 */
[----:B------:R-:W-:Y:S01]  /*6090*/  LOP3.LUT R2, R6, 0x8, R2, 0xf8, !PT ;  /* 0x0000000806027812 */ /* 0x000fe200078ef802 */
[----:B------:R-:W4:Y:S01]  /*60a0*/  LDCU UR62, c[0x0][0x370] ;  /* 0x00006e00ff3e77ac */ /* 0x000f220008000800 */
[----:B------:R-:W-:-:S02]  /*60b0*/  LOP3.LUT R3, R3, 0x200000, RZ, 0xc0, !PT ;  /* 0x0020000003037812 */ /* 0x000fc400078ec0ff */
[----:B------:R-:W-:Y:S01]  /*60c0*/  LOP3.LUT R48, R48, R2, RZ, 0xfc, !PT ;  /* 0x0000000230307212 */ /* 0x000fe200078efcff */
[----:B------:R-:W2:Y:S01]  /*60d0*/  LDCU UR43, c[0x0][0xb0c] ;  /* 0x00016180ff2b77ac */ /* 0x000ea20008000800 */
[----:B------:R-:W-:Y:S01]  /*60e0*/  LOP3.LUT R23, R3, 0x400000, R23, 0xf8, !PT ;  /* 0x0040000003177812 */ /* 0x000fe200078ef817 */
[----:B------:R-:W2:Y:S01]  /*60f0*/  LDC.64 R42, c[0x0][0x8b0] ;  /* 0x00022c00ff2a7b82 */ /* 0x000ea20000000a00 */
[----:B------:R-:W-:Y:S01]  /*6100*/  LOP3.LUT R59, R59, 0x60, RZ, 0xc0, !PT ;  /* 0x000000603b3b7812 */ /* 0x000fe200078ec0ff */
[----:B-1----:R-:W-:Y:S01]  /*6110*/  ULEA UR45, UR4, UR45, 0x18 ;  /* 0x0000002d042d7291 */ /* 0x002fe2000f8ec0ff */
[----:B------:R-:W1:Y:S05]  /*6120*/  LDCU UR39, c[0x0][0xb30] ;  /* 0x00016600ff2777ac */ /* 0x000e6a0008000800 */
[----:B------:R-:W1:Y:S01]  /*6130*/  LDC.64 R40, c[0x0][0x8a8] ;  /* 0x00022a00ff287b82 */ /* 0x000e620000000a00 */
[----:B------:R-:W-:-:S02]  /*6140*/  UIADD3 UR4, UPT, UPT, UR45, 0x300, URZ ;  /* 0x000003002d047890 */ /* 0x000fc4000fffe0ff */
[----:B------:R-:W4:Y:S01]  /*6150*/  LDS R0, [UR45+0x200] ;  /* 0x0002002dff007984 */ /* 0x000f220008000800 */
[----:B------:R-:W1:Y:S01]  /*6160*/  LDCU.64 UR60, c[0x0][0x888] ;  /* 0x00011100ff3c77ac */ /* 0x000e620008000a00 */
[----:B------:R-:W1:Y:S01]  /*6170*/  LDCU.64 UR40, c[0x0][0xb28] ;  /* 0x00016500ff2877ac */ /* 0x000e620008000a00 */
[----:B------:R-:W1:Y:S01]  /*6180*/  LDCU.128 UR56, c[0x0][0xb10] ;  /* 0x00016200ff3877ac */ /* 0x000e620008000c00 */
[----:B------:R-:W1:Y:S01]  /*6190*/  LDCU UR55, c[0x0][0x374] ;  /* 0x00006e80ff3777ac */ /* 0x000e620008000800 */
[----:B------:R-:W-:Y:S01]  /*61a0*/  UMOV UR54, 0x1 ;  /* 0x0000000100367882 */ /* 0x000fe20000000000 */
[----:B------:R-:W-:Y:S01]  /*61b0*/  UMOV UR47, URZ ;  /* 0x000000ff002f7c82 */ /* 0x000fe20008000000 */
[----:B------:R-:W-:Y:S01]  /*61c0*/  UMOV UR53, URZ ;  /* 0x000000ff00357c82 */ /* 0x000fe20008000000 */
[----:B------:R-:W-:Y:S01]  /*61d0*/  UMOV UR52, URZ ;  /* 0x000000ff00347c82 */ /* 0x000fe20008000000 */
[----:B----4-:R-:W-:Y:S01]  /*61e0*/  IMAD.IADD R23, R0, 0x1, R23 ;  /* 0x0000000100177824 */ /* 0x010fe200078e0217 */
[----:B------:R-:W-:Y:S01]  /*61f0*/  P2R R0, PR, RZ, 0x1 ;  /* 0x00000001ff007803 */ /* 0x000fe20000000000 */
[----:B--23--:R-:W-:-:S07]  /*6200*/  IMAD.U32 R0, RZ, RZ, UR4 ;  /* 0x00000004ff007e24 */ /* 0x00cfce000f8e00ff */
.L_x_142:
[C---:B------:R-:W-:Y:S02]  /*6210*/  LEA R3, R56.reuse, UR45, 0x3 ;  /* 0x0000002d38037c11 */ /* 0x040fe4000f8e18ff */
[----:B------:R-:W-:Y:S02]  /*6220*/  SHF.L.U32 R0, R57, 0x1f, RZ ;  /* 0x0000001f39007819 */ /* 0x000fe400000006ff */
[----:B------:R-:W-:Y:S02]  /*6230*/  LEA R4, R56, UR45, 0x4 ;  /* 0x0000002d38047c11 */ /* 0x000fe4000f8e20ff */
[----:B------:R-:W2:Y:S02]  /*6240*/  SYNCS.PHASECHK.TRANS64.TRYWAIT P0, [R3+URZ+0x150], R0 ;  /* 0x00015000030075a7 */ /* 0x000ea400080011ff */
[----:B--2---:R-:W-:Y:S05]  /*6250*/  @!P0 BRA `(.L_x_112) ;  /* 0x0000003000a88947 */ /* 0x004fea0003800000 */
.L_x_213:
[----:B------:R-:W3:Y:S01]  /*6260*/  LDS.128 R4, [R4+0x1e0] ;  /* 0x0001e00004047984 */ /* 0x000ee20000000c00 */
[----:B------:R-:W-:Y:S01]  /*6270*/  UISETP.GE.AND UP0, UPT, UR42, 0x1, UPT ;  /* 0x000000012a00788c */ /* 0x000fe2000bf06270 */
[----:B------:R-:W-:Y:S01]  /*6280*/  @!PT LDS RZ, [RZ] ;  /* 0x00000000fffff984 */ /* 0x000fe20000000800 */
[----:B------:R-:W-:Y:S01]  /*6290*/  @!PT LDS RZ, [RZ] ;  /* 0x00000000fffff984 */ /* 0x000fe20000000800 */
[----:B------:R-:W-:Y:S01]  /*62a0*/  @!PT LDS RZ, [RZ] ;  /* 0x00000000fffff984 */ /* 0x000fe20000000800 */
[----:B------:R-:W-:Y:S01]  /*62b0*/  @!PT LDS RZ, [RZ] ;  /* 0x00000000fffff984 */ /* 0x000fe20000000800 */
[----:B------:R4:W-:Y:S06]  /*62c0*/  MEMBAR.ALL.CTA ;  /* 0x0000000000007992 */ /* 0x0009ec0000008000 */
[----:B----4-:R-:W4:Y:S01]  /*62d0*/  FENCE.VIEW.ASYNC.S ;  /* 0x00000000000073c6 */ /* 0x010f220000000000 */
[----:B---3--:R-:W-:Y:S11]  /*62e0*/  LOP3.LUT P0, RZ, R6, 0x1, RZ, 0xc0, !PT ;  /* 0x0000000106ff7812 */ /* 0x008ff6000780c0ff */
[----:B------:R-:W-:Y:S02]  /*62f0*/  @!UPT UIADD3 URZ, UPT, UPT, URZ, URZ, URZ ;  /* 0x000000fffffff290 */ /* 0x000fe4000fffe0ff */
[----:B----4-:R-:W-:Y:S01]  /*6300*/  VOTEU.ANY UP1, P0 ;  /* 0x0000000000ff7886 */ /* 0x010fe20000020100 */
[----:B------:R-:W-:Y:S01]  /*6310*/  PLOP3.LUT P0, PT, PT, PT, UP1, 0x80, 0x8 ;  /* 0x000000000008781c */ /* 0x000fe20003f0f018 */
[----:B------:R-:W-:Y:S06]  /*6320*/  UP2UR UR4, UPR, URZ, 0x2 ;  /* 0x00000002ff047883 */ /* 0x000fec0008000000 */
[----:B------:R-:W-:Y:S06]  /*6330*/  IMAD.U32 R60, RZ, RZ, UR4 ;  /* 0x00000004ff3c7e24 */ /* 0x000fec000f8e00ff */
        /* <DEDUP_REMOVED lines=13> */
[----:B------:R-:W3:Y:S01]  /*6410*/  LDCU UR12, c[0x0][0xb20] ;  /* 0x00016400ff0c77ac */ /* 0x000ee20008000800 */
[----:B-1----:R-:W-:Y:S02]  /*6420*/  UIMAD.WIDE.U32 UR4, UR55, UR59, URZ ;  /* 0x0000003b370472a5 */ /* 0x002fe4000f8e00ff */
[----:B------:R-:W-:Y:S02]  /*6430*/  UIMAD.WIDE.U32 UR6, UR62, UR56, URZ ;  /* 0x000000383e0672a5 */ /* 0x000fe4000f8e00ff */
[----:B------:R-:W-:Y:S02]  /*6440*/  UISETP.NE.AND UP0, UPT, UR58, 0x1, UPT ;  /* 0x000000013a00788c */ /* 0x000fe4000bf05270 */
[----:B------:R-:W-:Y:S02]  /*6450*/  UIMAD.WIDE.U32 UR8, UR37, UR59, URZ ;  /* 0x0000003b250872a5 */ /* 0x000fe4000f8e00ff */
[----:B------:R-:W-:Y:S02]  /*6460*/  UIMAD.WIDE.U32 UR10, UR38, UR56, URZ ;  /* 0x00000038260a72a5 */ /* 0x000fe4000f8e00ff */
[----:B------:R-:W-:Y:S02]  /*6470*/  UISETP.NE.AND UP1, UPT, UR43, 0x1, UPT ;  /* 0x000000012b00788c */ /* 0x000fe4000bf25270 */
[----:B------:R-:W-:Y:S01]  /*6480*/  UISETP.NE.AND UP2, UPT, UR42, 0x1, UPT ;  /* 0x000000012a00788c */ /* 0x000fe2000bf45270 */
[----:B------:R-:W-:Y:S02]  /*6490*/  UMOV UR4, UR5 ;  /* 0x0000000500047c82 */ /* 0x000fe40008000000 */
[----:B---3--:R-:W-:Y:S03]  /*64a0*/  USHF.R.U32.HI UR5, URZ, UR12, UR4 ;  /* 0x0000000cff057299 */ /* 0x008fe60008011604 */
[----:B------:R-:W-:Y:S02]  /*64b0*/  UMOV UR4, UR7 ;  /* 0x0000000700047c82 */ /* 0x000fe40008000000 */
[----:B------:R-:W-:Y:S02]  /*64c0*/  USHF.R.U32.HI UR7, URZ, UR57, UR4 ;  /* 0x00000039ff077299 */ /* 0x000fe40008011604 */
[----:B------:R-:W-:Y:S02]  /*64d0*/  USEL UR4, UR55, UR5, !UP0 ;  /* 0x0000000537047287 */ /* 0x000fe4000c000000 */
[----:B------:R-:W-:Y:S01]  /*64e0*/  USEL UR7, UR62, UR7, !UP1 ;  /* 0x000000073e077287 */ /* 0x000fe2000c800000 */
[----:B------:R-:W-:Y:S01]  /*64f0*/  UMOV UR5, UR9 ;  /* 0x0000000900057c82 */ /* 0x000fe20008000000 */
[----:B------:R-:W-:Y:S02]  /*6500*/  UIMAD.WIDE.U32 UR8, UR4, UR40, URZ ;  /* 0x00000028040872a5 */ /* 0x000fe4000f8e00ff */
[----:B------:R-:W-:Y:S03]  /*6510*/  USHF.R.U32.HI UR6, URZ, UR12, UR5 ;  /* 0x0000000cff067299 */ /* 0x000fe60008011605 */
[----:B------:R-:W-:Y:S01]  /*6520*/  UMOV UR5, UR11 ;  /* 0x0000000b00057c82 */ /* 0x000fe20008000000 */
[----:B------:R-:W-:Y:S02]  /*6530*/  UIMAD.WIDE.U32 UR10, UR7, UR40, URZ ;  /* 0x00000028070a72a5 */ /* 0x000fe4000f8e00ff */
[----:B------:R-:W-:Y:S02]  /*6540*/  USHF.R.U32.HI UR12, URZ, UR57, UR5 ;  /* 0x00000039ff0c7299 */ /* 0x000fe40008011605 */
[----:B------:R-:W-:Y:S01]  /*6550*/  USEL UR6, UR37, UR6, !UP0 ;  /* 0x0000000625067287 */ /* 0x000fe2000c000000 */
[----:B------:R-:W-:Y:S02]  /*6560*/  UMOV UR5, UR9 ;  /* 0x0000000900057c82 */ /* 0x000fe40008000000 */
[----:B------:R-:W-:Y:S01]  /*6570*/  UMOV UR10, UR11 ;  /* 0x0000000b000a7c82 */ /* 0x000fe20008000000 */
[----:B------:R-:W-:Y:S02]  /*6580*/  @UP2 USHF.R.U32.HI UR4, URZ, UR41, UR5 ;  /* 0x00000029ff042299 */ /* 0x000fe40008011605 */
[----:B------:R-:W-:Y:S02]  /*6590*/  @UP2 USHF.R.U32.HI UR7, URZ, UR41, UR10 ;  /* 0x00000029ff072299 */ /* 0x000fe4000801160a */
[----:B------:R-:W-:Y:S02]  /*65a0*/  UIMAD UR4, UR42, UR4, URZ ;  /* 0x000000042a0472a4 */ /* 0x000fe4000f8e02ff */
[----:B------:R-:W-:Y:S02]  /*65b0*/  UIMAD.WIDE.U32 UR10, UR6, UR40, URZ ;  /* 0x00000028060a72a5 */ /* 0x000fe4000f8e00ff */
[----:B------:R-:W-:Y:S02]  /*65c0*/  USEL UR5, UR38, UR12, !UP1 ;  /* 0x0000000c26057287 */ /* 0x000fe4000c800000 */
[----:B------:R-:W-:Y:S02]  /*65d0*/  UIMAD UR8, UR42, UR7, URZ ;  /* 0x000000072a0872a4 */ /* 0x000fe4000f8e02ff */
[----:B------:R-:W-:Y:S03]  /*65e0*/  UISETP.GE.AND UP0, UPT, UR6, UR4, UPT ;  /* 0x000000040600728c */ /* 0x000fe6000bf06270 */
[----:B------:R-:W-:Y:S01]  /*65f0*/  UMOV UR4, UR11 ;  /* 0x0000000b00047c82 */ /* 0x000fe20008000000 */
[----:B------:R-:W-:Y:S02]  /*6600*/  UISETP.GE.OR UP0, UPT, UR5, UR8, UP0 ;  /* 0x000000080500728c */ /* 0x000fe40008706670 */
[----:B------:R-:W-:Y:S02]  /*6610*/  USHF.R.U32.HI UR4, URZ, UR41, UR4 ;  /* 0x00000029ff047299 */ /* 0x000fe40008011604 */
[----:B------:R-:W-:Y:S02]  /*6620*/  UIMAD.WIDE.U32 UR8, UR5, UR40, URZ ;  /* 0x00000028050872a5 */ /* 0x000fe4000f8e00ff */
[----:B------:R-:W-:Y:S02]  /*6630*/  USEL UR11, UR6, UR4, !UP2 ;  /* 0x00000004060b7287 */ /* 0x000fe4000d000000 */
[----:B------:R-:W-:Y:S02]  /*6640*/  UIADD3 UR8, UPT, UPT, -UR5, URZ, URZ ;  /* 0x000000ff05087290 */ /* 0x000fe4000fffe1ff */
[----:B------:R-:W-:Y:S01]  /*6650*/  UIADD3 UR10, UPT, UPT, -UR11, URZ, URZ ;  /* 0x000000ff0b0a7290 */ /* 0x000fe2000fffe1ff */
[----:B------:R-:W-:Y:S01]  /*6660*/  @!UP0 UMOV UR4, UR9 ;  /* 0x0000000900048c82 */ /* 0x000fe20008000000 */
[----:B------:R-:W-:Y:S02]  /*6670*/  UIADD3 UR9, UPT, UPT, -UR6, URZ, URZ ;  /* 0x000000ff06097290 */ /* 0x000fe4000fffe1ff */
[----:B------:R-:W-:Y:S02]  /*6680*/  @!UP0 USHF.R.U32.HI UR4, URZ, UR41, UR4 ;  /* 0x00000029ff048299 */ /* 0x000fe40008011604 */
[----:B------:R-:W-:Y:S02]  /*6690*/  UIMAD UR10, UR42, UR10, UR6 ;  /* 0x0000000a2a0a72a4 */ /* 0x000fe4000f8e0206 */
[----:B------:R-:W-:Y:S04]  /*66a0*/  @!UP0 USEL UR4, UR5, UR4, !UP2 ;  /* 0x0000000405048287 */ /* 0x000fe8000d000000 */
[----:B------:R-:W-:Y:S02]  /*66b0*/  @!UP0 UIMAD UR10, UR7, UR10, UR4 ;  /* 0x0000000a070a82a4 */ /* 0x000fe4000f8e0204 */
[----:B------:R-:W-:Y:S02]  /*66c0*/  @!UP0 UIADD3 UR11, UPT, UPT, UR11, -UR4, URZ ;  /* 0x800000040b0b8290 */ /* 0x000fe4000fffe0ff */
[----:B------:R-:W-:Y:S02]  /*66d0*/  UIMAD UR7, UR43, UR8, UR38 ;  /* 0x000000082b0772a4 */ /* 0x000fe4000f8e0226 */
[----:B------:R-:W-:Y:S02]  /*66e0*/  @!UP0 UIMAD UR6, UR11, UR42, UR5 ;  /* 0x0000002a0b0682a4 */ /* 0x000fe4000f8e0205 */
[----:B------:R-:W-:Y:S01]  /*66f0*/  UIMAD UR4, UR58, UR9, UR37 ;  /* 0x000000093a0472a4 */ /* 0x000fe2000f8e0225 */
[----:B------:R-:W-:Y:S02]  /*6700*/  @!UP0 UMOV UR5, UR10 ;  /* 0x0000000a00058c82 */ /* 0x000fe40008000000 */
[----:B------:R-:W-:Y:S02]  /*6710*/  UIMAD UR38, UR5, UR43, UR7 ;  /* 0x0000002b052672a4 */ /* 0x000fe4000f8e0207 */
[----:B------:R-:W-:Y:S11]  /*6720*/  UIMAD UR37, UR6, UR58, UR4 ;  /* 0x0000003a062572a4 */ /* 0x000ff6000f8e0204 */
[----:B------:R-:W-:Y:S01]  /*6730*/  @!UPT UIADD3 URZ, UPT, UPT, URZ, URZ, URZ ;  /* 0x000000fffffff290 */ /* 0x000fe2000fffe0ff */
.L_x_113:
[----:B-1----:R-:W-:Y:S01]  /*6740*/  UISETP.NE.AND UP0, UPT, UR39, 0x1, UPT ;  /* 0x000000012700788c */ /* 0x002fe2000bf05270 */
[----:B------:R-:W-:Y:S01]  /*6750*/  IADD3 R56, PT, PT, R56, 0x1, RZ ;  /* 0x0000000138387810 */ /* 0x000fe20007ffe0ff */
[----:B------:R-:W-:Y:S02]  /*6760*/  UIADD3 UR11, UPT, UPT, UR45, 0x300, URZ ;  /* 0x000003002d0b7890 */ /* 0x000fe4000fffe0ff */
[----:B------:R-:W-:Y:S02]  /*6770*/  USHF.L.U32 UR50, UR20, 0x6, URZ ;  /* 0x0000000614327899 */ /* 0x000fe400080006ff */
[----:B------:R-:W-:Y:S05]  /*6780*/  USHF.L.U32 UR49, UR25, 0x6, URZ ;  /* 0x0000000619317899 */ /* 0x000fea00080006ff */
[----:B------:R-:W1:Y:S01]  /*6790*/  @!UP0 LDCU.128 UR12, c[0x0][0xb10] ;  /* 0x00016200ff0c87ac */ /* 0x000e620008000c00 */
[----:B------:R-:W3:Y:S01]  /*67a0*/  @!UP0 LDCU UR5, c[0x0][0xb0c] ;  /* 0x00016180ff0587ac */ /* 0x000ee20008000800 */
[----:B------:R-:W4:Y:S01]  /*67b0*/  @!UP0 LDCU UR10, c[0x0][0xb20] ;  /* 0x00016400ff0a87ac */ /* 0x000f220008000800 */
[----:B-1----:R-:W-:Y:S02]  /*67c0*/  UIMAD.WIDE.U32 UR8, UR38, UR12, URZ ;  /* 0x0000000c260872a5 */ /* 0x002fe4000f8e00ff */
[----:B------:R-:W-:Y:S02]  /*67d0*/  UIMAD.WIDE.U32 UR6, UR37, UR15, URZ ;  /* 0x0000000f250672a5 */ /* 0x000fe4000f8e00ff */
[----:B------:R-:W-:Y:S03]  /*67e0*/  @!UP0 UISETP.NE.AND UP1, UPT, UR14, 0x1, UPT ;  /* 0x000000010e00888c */ /* 0x000fe6000bf25270 */
[----:B------:R-:W-:Y:S01]  /*67f0*/  @!UP0 UMOV UR4, UR9 ;  /* 0x0000000900048c82 */ /* 0x000fe20008000000 */
[----:B---3--:R-:W-:Y:S02]  /*6800*/  @!UP0 UISETP.NE.AND UP2, UPT, UR5, 0x1, UPT ;  /* 0x000000010500888c */ /* 0x008fe4000bf45270 */
[----:B------:R-:W-:Y:S01]  /*6810*/  @!UP0 USHF.R.U32.HI UR4, URZ, UR13, UR4 ;  /* 0x0000000dff048299 */ /* 0x000fe20008011604 */
[----:B------:R-:W-:Y:S02]  /*6820*/  @!UP0 UMOV UR6, UR7 ;  /* 0x0000000700068c82 */ /* 0x000fe40008000000 */
[----:B----4-:R-:W-:Y:S02]  /*6830*/  @!UP0 USHF.R.U32.HI UR6, URZ, UR10, UR6 ;  /* 0x0000000aff068299 */ /* 0x010fe40008011606 */
[----:B------:R-:W-:Y:S02]  /*6840*/  @!UP0 USEL UR7, UR38, UR4, !UP2 ;  /* 0x0000000426078287 */ /* 0x000fe4000d000000 */
[----:B------:R-:W-:Y:S04]  /*6850*/  @!UP0 USEL UR6, UR37, UR6, !UP1 ;  /* 0x0000000625068287 */ /* 0x000fe8000c800000 */
[----:B------:R-:W-:Y:S02]  /*6860*/  @!UP0 UIADD3 UR4, UPT, UPT, -UR7, UR6, URZ ;  /* 0x0000000607048290 */ /* 0x000fe4000fffe1ff */
[----:B------:R-:W-:Y:S02]  /*6870*/  @!UP0 UIADD3 UR6, UPT, UPT, UR7, -UR6, URZ ;  /* 0x8000000607068290 */ /* 0x000fe4000fffe0ff */
[----:B------:R-:W-:Y:S02]  /*6880*/  @!UP0 UIMAD UR38, UR4, UR5, UR38 ;  /* 0x00000005042682a4 */ /* 0x000fe4000f8e0226 */
[----:B------:R-:W-:Y:S02]  /*6890*/  @!UP0 UIMAD UR37, UR6, UR14, UR37 ;  /* 0x0000000e062582a4 */ /* 0x000fe4000f8e0225 */
[----:B------:R-:W-:Y:S09]  /*68a0*/  ULOP3.LUT UP0, URZ, UR11, 0x90, URZ, 0xc0, !UPT ;  /* 0x000000900bff7892 */ /* 0x000ff2000f80c0ff */
[----:B------:R-:W-:Y:S05]  /*68b0*/  BRA.U !UP0, `(.L_x_114) ;  /* 0x00000001087c7547 */ /* 0x000fea000b800000 */
[----:B------:R-:W1:Y:S01]  /*68c0*/  LDCU.64 UR8, c[0x4][0x80] ;  /* 0x01001000ff0877ac */ /* 0x000e620008000a00 */
[----:B------:R-:W-:Y:S01]  /*68d0*/  MOV R2, 0x0 ;  /* 0x0000000000027802 */ /* 0x000fe20000000f00 */
[----:B------:R-:W-:Y:S02]  /*68e0*/  HFMA2 R12, -RZ, RZ, 0, 5.9604644775390625e-08 ;  /* 0x00000001ff0c7431 */ /* 0x000fe400000001ff */
[----:B------:R-:W-:Y:S01]  /*68f0*/  IMAD.MOV.U32 R8, RZ, RZ, 0x70 ;  /* 0x00000070ff087424 */ /* 0x000fe200078e00ff */
[----:B------:R3:W4:Y:S01]  /*6900*/  LDC.64 R14, c[0x4][R2] ;  /* 0x01000000020e7b82 */ /* 0x0007220000000a00 */
[----:B------:R-:W2:Y:S01]  /*6910*/  LDCU.64 UR6, c[0x4][0x88] ;  /* 0x01001100ff0677ac */ /* 0x000ea20008000a00 */
[----:B------:R-:W-:Y:S01]  /*6920*/  IMAD.MOV.U32 R13, RZ, RZ, RZ ;  /* 0x000000ffff0d7224 */ /* 0x000fe200078e00ff */
[----:B------:R-:W2:Y:S01]  /*6930*/  LDCU.64 UR4, c[0x4][0x8] ;  /* 0x01000100ff0477ac */ /* 0x000ea20008000a00 */
[----:B-1----:R-:W-:Y:S01]  /*6940*/  MOV R5, UR9 ;  /* 0x0000000900057c02 */ /* 0x002fe20008000f00 */
[----:B------:R-:W-:Y:S01]  /*6950*/  IMAD.U32 R4, RZ, RZ, UR8 ;  /* 0x00000008ff047e24 */ /* 0x000fe2000f8e00ff */
[----:B--2---:R-:W-:Y:S01]  /*6960*/  MOV R7, UR7 ;  /* 0x0000000700077c02 */ /* 0x004fe20008000f00 */
[----:B------:R-:W-:Y:S01]  /*6970*/  IMAD.U32 R6, RZ, RZ, UR6 ;  /* 0x00000006ff067e24 */ /* 0x000fe2000f8e00ff */
[----:B------:R-:W-:Y:S01]  /*6980*/  MOV R11, UR5 ;  /* 0x00000005000b7c02 */ /* 0x000fe20008000f00 */
[----:B------:R-:W-:Y:S02]  /*6990*/  IMAD.U32 R10, RZ, RZ, UR4 ;  /* 0x00000004ff0a7e24 */ /* 0x000fe4000f8e00ff */
[----:B------:R-:W-:Y:S07]  /*69a0*/  LEPC R20, `(.L_x_115) ;  /* 0x000000001014794e */ /* 0x000fee0000000000 */
[----:B---345:R-:W-:Y:S05]  /*69b0*/  CALL.ABS.NOINC R14 ;  /* 0x000000000e007343 */ /* 0x038fea0003c00000 */
.L_x_115:
[----:B------:R-:W1:Y:S01]  /*69c0*/  LDCU.64 UR8, c[0x4][0x80] ;  /* 0x01001000ff0877ac */ /* 0x000e620008000a00 */
[----:B------:R-:W2:Y:S01]  /*69d0*/  LDC.64 R2, c[0x4][R2] ;  /* 0x0100000002027b82 */ /* 0x000ea20000000a00 */
[----:B------:R-:W-:Y:S02]  /*69e0*/  HFMA2 R12, -RZ, RZ, 0, 5.9604644775390625e-08 ;  /* 0x00000001ff0c7431 */ /* 0x000fe400000001ff */
[----:B------:R-:W-:Y:S02]  /*69f0*/  IMAD.MOV.U32 R8, RZ, RZ, 0x70 ;  /* 0x00000070ff087424 */ /* 0x000fe400078e00ff */
[----:B------:R-:W-:Y:S01]  /*6a00*/  IMAD.MOV.U32 R13, RZ, RZ, RZ ;  /* 0x000000ffff0d7224 */ /* 0x000fe200078e00ff */
[----:B------:R-:W3:Y:S01]  /*6a10*/  LDCU.64 UR6, c[0x4][0x88] ;  /* 0x01001100ff0677ac */ /* 0x000ee20008000a00 */
[----:B------:R-:W4:Y:S01]  /*6a20*/  LDCU.64 UR4, c[0x4][0x8] ;  /* 0x01000100ff0477ac */ /* 0x000f220008000a00 */
[----:B-1----:R-:W-:Y:S02]  /*6a30*/  MOV R4, UR8 ;  /* 0x0000000800047c02 */ /* 0x002fe40008000f00 */
[----:B------:R-:W-:Y:S02]  /*6a40*/  MOV R5, UR9 ;  /* 0x0000000900057c02 */ /* 0x000fe40008000f00 */
[----:B---3--:R-:W-:Y:S01]  /*6a50*/  MOV R7, UR7 ;  /* 0x0000000700077c02 */ /* 0x008fe20008000f00 */
[----:B------:R-:W-:Y:S01]  /*6a60*/  IMAD.U32 R6, RZ, RZ, UR6 ;  /* 0x00000006ff067e24 */ /* 0x000fe2000f8e00ff */
[----:B----4-:R-:W-:Y:S01]  /*6a70*/  MOV R11, UR5 ;  /* 0x00000005000b7c02 */ /* 0x010fe20008000f00 */
[----:B------:R-:W-:Y:S02]  /*6a80*/  IMAD.U32 R10, RZ, RZ, UR4 ;  /* 0x00000004ff0a7e24 */ /* 0x000fe4000f8e00ff */
[----:B------:R-:W-:Y:S07]  /*6a90*/  LEPC R20, `(.L_x_114) ;  /* 0x000000001014794e */ /* 0x000fee0000000000 */
[----:B--2---:R-:W-:Y:S05]  /*6aa0*/  CALL.ABS.NOINC R2 ;  /* 0x0000000002007343 */ /* 0x004fea0003c00000 */
.L_x_114:
[----:B------:R-:W-:Y:S02]  /*6ab0*/  ISETP.NE.U32.AND P0, PT, RZ, UR60, PT ;  /* 0x0000003cff007c0c */ /* 0x000fe4000bf05070 */
[C---:B------:R-:W-:Y:S02]  /*6ac0*/  ISETP.NE.U32.AND P1, PT, R46.reuse, RZ, PT ;  /* 0x000000ff2e00720c */ /* 0x040fe40003f25070 */
[----:B------:R-:W-:Y:S02]  /*6ad0*/  ISETP.NE.U32.AND P4, PT, R46, RZ, PT ;  /* 0x000000ff2e00720c */ /* 0x000fe40003f85070 */
[----:B------:R-:W-:Y:S02]  /*6ae0*/  ISETP.NE.AND.EX P0, PT, RZ, UR61, PT, P0 ;  /* 0x0000003dff007c0c */ /* 0x000fe4000bf05300 */
[C---:B------:R-:W-:Y:S02]  /*6af0*/  ISETP.NE.AND.EX P1, PT, R47.reuse, RZ, PT, P1 ;  /* 0x000000ff2f00720c */ /* 0x040fe40003f25310 */
[----:B------:R-:W-:Y:S02]  /*6b00*/  ISETP.NE.AND.EX P4, PT, R47, RZ, P0, P4 ;  /* 0x000000ff2f00720c */ /* 0x000fe40000785340 */
[----:B------:R-:W-:Y:S02]  /*6b10*/  ISETP.NE.U32.AND P5, PT, R42, RZ, PT ;  /* 0x000000ff2a00720c */ /* 0x000fe40003fa5070 */
[----:B------:R-:W-:Y:S02]  /*6b20*/  ISETP.NE.U32.AND P3, PT, RZ, UR60, PT ;  /* 0x0000003cff007c0c */ /* 0x000fe4000bf65070 */
[----:B------:R-:W-:Y:S02]  /*6b30*/  PLOP3.LUT P2, PT, PT, PT, PT, 0x8, 0x80 ;  /* 0x000000000080781c */ /* 0x000fe40003f4e170 */
[----:B------:R-:W-:Y:S02]  /*6b40*/  ISETP.NE.AND.EX P5, PT, R43, RZ, PT, P5 ;  /* 0x000000ff2b00720c */ /* 0x000fe40003fa5350 */
[----:B------:R-:W-:Y:S03]  /*6b50*/  ISETP.NE.AND.EX P3, PT, RZ, UR61, PT, P3 ;  /* 0x0000003dff007c0c */ /* 0x000fe6000bf65330 */
[----:B------:R-:W-:Y:S01]  /*6b60*/  @!P4 PLOP3.LUT P2, PT, P1, PT, PT, 0x80, 0x8 ;  /* 0x000000000008c81c */ /* 0x000fe20000f4f070 */
[----:B------:R-:W-:Y:S01]  /*6b70*/  @!UPT UIADD3 URZ, UPT, UPT, URZ, URZ, URZ ;  /* 0x000000fffffff290 */ /* 0x000fe2000fffe0ff */
[----:B------:R-:W-:Y:S11]  /*6b80*/  @!P1 BRA `(.L_x_116) ;  /* 0x0000000000309947 */ /* 0x000ff60003800000 */
[----:B------:R-:W-:Y:S01]  /*6b90*/  ISETP.NE.U32.AND P0, PT, R44, RZ, PT ;  /* 0x000000ff2c00720c */ /* 0x000fe20003f05070 */
[----:B------:R-:W1:Y:S01]  /*6ba0*/  LDCU.64 UR4, c[0x0][0x358] ;  /* 0x00006b00ff0477ac */ /* 0x000e620008000a00 */
[----:B------:R-:W-:Y:S02]  /*6bb0*/  IMAD.MOV.U32 R50, RZ, RZ, 0x1 ;  /* 0x00000001ff327424 */ /* 0x000fe400078e00ff */
[----:B------:R-:W-:Y:S11]  /*6bc0*/  ISETP.NE.AND.EX P0, PT, R45, RZ, PT, P0 ;  /* 0x000000ff2d00720c */ /* 0x000ff60003f05300 */
[----:B------:R-:W-:Y:S02]  /*6bd0*/  @!UPT UIADD3 URZ, UPT, UPT, URZ, URZ, URZ ;  /* 0x000000fffffff290 */ /* 0x000fe4000fffe0ff */
[----:B------:R-:W3:Y:S01]  /*6be0*/  @P0 LDC.64 R2, c[0x0][0x888] ;  /* 0x00022200ff020b82 */ /* 0x000ee20000000a00 */
[----:B--2---:R-:W-:Y:S04]  /*6bf0*/  @P0 IMAD R0, R46, UR36, RZ ;  /* 0x000000242e000c24 */ /* 0x004fe8000f8e02ff */
[----:B---3--:R-:W-:Y:S04]  /*6c00*/  @P0 IMAD.WIDE R2, R0, 0x4, R2 ;  /* 0x0000000400020825 */ /* 0x008fe800078e0202 */
[----:B------:R-:W-:Y:S01]  /*6c10*/  HFMA2 R0, -RZ, RZ, 0, 5.9604644775390625e-08 ;  /* 0x00000001ff007431 */ /* 0x000fe200000001ff */
[----:B-1---5:R1:W5:Y:S04]  /*6c20*/  @P0 LDG.E R26, desc[UR4][R2.64] ;  /* 0x00000004021a0981 */ /* 0x022368000c1e1900 */
[----:B------:R-:W-:Y:S01]  /*6c30*/  @!P0 PRMT R50, R0, 0x7610, R50 ;  /* 0x0000761000328816 */ /* 0x000fe20000000032 */
[----:B-1----:R-:W3:Y:S06]  /*6c40*/  @!P0 LDC R26, c[0x0][0x880] ;  /* 0x00022000ff1a8b82 */ /* 0x002eec0000000800 */
.L_x_116:
[----:B------:R-:W-:Y:S05]  /*6c50*/  @!P5 BRA `(.L_x_117) ;  /* 0x000000000024d947 */ /* 0x000fea0003800000 */
[----:B------:R-:W-:Y:S01]  /*6c60*/  ISETP.NE.U32.AND P0, PT, R40, RZ, PT ;  /* 0x000000ff2800720c */ /* 0x000fe20003f05070 */
[----:B------:R-:W1:Y:S03]  /*6c70*/  LDCU.64 UR4, c[0x0][0x358] ;  /* 0x00006b00ff0477ac */ /* 0x000e660008000a00 */
[----:B------:R-:W-:Y:S11]  /*6c80*/  ISETP.NE.AND.EX P0, PT, R41, RZ, PT, P0 ;  /* 0x000000ff2900720c */ /* 0x000ff60003f05300 */
[----:B------:R-:W-:Y:S02]  /*6c90*/  @!UPT UIADD3 URZ, UPT, UPT, URZ, URZ, URZ ;  /* 0x000000fffffff290 */ /* 0x000fe4000fffe0ff */
[----:B------:R-:W4:Y:S01]  /*6ca0*/  @P0 LDC.64 R2, c[0x0][0x8a8] ;  /* 0x00022a00ff020b82 */ /* 0x000f220000000a00 */
[----:B--2---:R-:W-:Y:S04]  /*6cb0*/  @P0 IMAD R0, R42, UR36, RZ ;  /* 0x000000242a000c24 */ /* 0x004fe8000f8e02ff */
[----:B----4-:R-:W-:Y:S05]  /*6cc0*/  @P0 IMAD.WIDE R2, R0, 0x4, R2 ;  /* 0x0000000400020825 */ /* 0x010fea00078e0202 */
[----:B-1---5:R1:W5:Y:S02]  /*6cd0*/  @P0 LDG.E R24, desc[UR4][R2.64] ;  /* 0x0000000402180981 */ /* 0x022364000c1e1900 */
[----:B-1----:R-:W4:Y:S02]  /*6ce0*/  @!P0 LDC R24, c[0x0][0x8a0] ;  /* 0x00022800ff188b82 */ /* 0x002f240000000800 */
.L_x_117:
[----:B---3-5:R-:W-:Y:S01]  /*6cf0*/  FSETP.NEU.AND P0, PT, R26, RZ, PT ;  /* 0x000000ff1a00720b */ /* 0x028fe20003f0d000 */
[----:B------:R-:W-:Y:S01]  /*6d00*/  ULOP3.LUT UR4, UR54, 0x1, URZ, 0x3c, !UPT ;  /* 0x0000000136047892 */ /* 0x000fe2000f8e3cff */
[----:B------:R-:W-:Y:S01]  /*6d10*/  SEL R4, RZ, 0xffffffff, P3 ;  /* 0xffffffffff047807 */ /* 0x000fe20001800000 */
[----:B------:R-:W-:Y:S01]  /*6d20*/  IMAD.U32 R63, RZ, RZ, UR47 ;  /* 0x0000002fff3f7e24 */ /* 0x000fe2000f8e00ff */
[----:B------:R-:W-:Y:S01]  /*6d30*/  @!P4 LOP3.LUT P3, RZ, R50, 0xff, RZ, 0xc0, !PT ;  /* 0x000000ff32ffc812 */ /* 0x000fe2000786c0ff */
[----:B------:R-:W-:Y:S01]  /*6d40*/  IMAD.SHL.U32 R65, R48, 0x2, RZ ;  /* 0x0000000230417824 */ /* 0x000fe200078e00ff */
[----:B--2---:R-:W-:Y:S01]  /*6d50*/  @!P4 SEL R0, RZ, 0xffffffff, P0 ;  /* 0xffffffffff00c807 */ /* 0x004fe20000000000 */
[----:B------:R-:W-:Y:S01]  /*6d60*/  IMAD.U32 R67, RZ, RZ, UR4 ;  /* 0x00000004ff437e24 */ /* 0x000fe2000f8e00ff */
[----:B------:R-:W-:Y:S01]  /*6d70*/  LEA R54, R22, UR45, 0x3 ;  /* 0x0000002d16367c11 */ /* 0x000fe2000f8e18ff */
[----:B------:R-:W-:Y:S01]  /*6d80*/  IMAD.SHL.U32 R63, R63, 0x1000, RZ ;  /* 0x000010003f3f7824 */ /* 0x000fe200078e00ff */
[----:B------:R-:W-:Y:S01]  /*6d90*/  @P2 SEL R0, R4, R0, !P3 ;  /* 0x0000000004002207 */ /* 0x000fe20005800000 */
[----:B------:R-:W-:Y:S01]  /*6da0*/  BSSY B1, `(.L_x_118) ;  /* 0x0000034000017945 */ /* 0x000fe20003800000 */
[----:B------:R-:W-:Y:S01]  /*6db0*/  SEL R3, RZ, 0xffffffff, P0 ;  /* 0xffffffffff037807 */ /* 0x000fe20000000000 */
[----:B------:R-:W-:Y:S01]  /*6dc0*/  IMAD.MOV.U32 R66, RZ, RZ, 0x1 ;  /* 0x00000001ff427424 */ /* 0x000fe200078e00ff */
[----:B------:R-:W-:Y:S01]  /*6dd0*/  @!P4 LOP3.LUT R0, R0, 0x1, RZ, 0xc0, !PT ;  /* 0x000000010000c812 */ /* 0x000fe200078ec0ff */
[----:B------:R-:W-:Y:S01]  /*6de0*/  IMAD R25, R22, 0x20, R23 ;  /* 0x0000002016197824 */ /* 0x000fe200078e0217 */
[----:B------:R-:W-:Y:S01]  /*6df0*/  CS2R R38, SRZ ;  /* 0x0000000000267805 */ /* 0x000fe2000001ff00 */
[----:B------:R-:W-:Y:S01]  /*6e00*/  IMAD.U32 R64, RZ, RZ, UR47 ;  /* 0x0000002fff407e24 */ /* 0x000fe2000f8e00ff */
[----:B------:R-:W-:Y:S01]  /*6e10*/  ISETP.NE.U32.OR P6, PT, R0, 0x1, P4 ;  /* 0x000000010000780c */ /* 0x000fe200027c5470 */
[----:B------:R-:W-:Y:S01]  /*6e20*/  IMAD.U32 R0, RZ, RZ, UR47 ;  /* 0x0000002fff007e24 */ /* 0x000fe2000f8e00ff */
[----:B------:R-:W-:Y:S02]  /*6e30*/  LOP3.LUT P4, R55, R50, 0xff, RZ, 0xc0, !PT ;  /* 0x000000ff32377812 */ /* 0x000fe4000788c0ff */
[----:B------:R-:W-:Y:S02]  /*6e40*/  CS2R R36, SRZ ;  /* 0x0000000000247805 */ /* 0x000fe4000001ff00 */
[----:B------:R-:W-:Y:S02]  /*6e50*/  P2R R61, PR, RZ, 0x40 ;  /* 0x00000040ff3d7803 */ /* 0x000fe40000000000 */
[----:B------:R-:W-:Y:S02]  /*6e60*/  CS2R R30, SRZ ;  /* 0x00000000001e7805 */ /* 0x000fe4000001ff00 */
[----:B------:R-:W-:Y:S02]  /*6e70*/  LEA R0, R0, UR45, 0x3 ;  /* 0x0000002d00007c11 */ /* 0x000fe4000f8e18ff */
[----:B------:R-:W-:Y:S02]  /*6e80*/  CS2R R28, SRZ ;  /* 0x00000000001c7805 */ /* 0x000fe4000001ff00 */
[----:B------:R-:W-:Y:S02]  /*6e90*/  @P1 SEL R3, R4, R3, !P4 ;  /* 0x0000000304031207 */ /* 0x000fe40006000000 */
[----:B------:R-:W-:Y:S02]  /*6ea0*/  IADD3 R27, PT, PT, R63, UR45, R65 ;  /* 0x0000002d3f1b7c10 */ /* 0x000fe4000fffe041 */
[----:B------:R-:W-:Y:S02]  /*6eb0*/  LOP3.LUT R3, R3, 0x1, RZ, 0xc0, !PT ;  /* 0x0000000103037812 */ /* 0x000fe400078ec0ff */
[----:B------:R-:W-:Y:S02]  /*6ec0*/  @P6 SHF.L.U32 R2, R67, 0x1f, RZ ;  /* 0x0000001f43026819 */ /* 0x000fe400000006ff */
[----:B------:R-:W-:Y:S02]  /*6ed0*/  ISETP.NE.U32.AND P5, PT, R3, 0x1, PT ;  /* 0x000000010300780c */ /* 0x000fe40003fa5070 */
[----:B------:R1:W2:Y:S02]  /*6ee0*/  @P6 SYNCS.PHASECHK.TRANS64.TRYWAIT P3, [R0+URZ+0x110], R2 ;  /* 0x00011002000065a7 */ /* 0x0002a400080611ff */
[----:B------:R-:W-:Y:S02]  /*6ef0*/  P2R R68, PR, RZ, 0x20 ;  /* 0x00000020ff447803 */ /* 0x000fe40000000000 */
[----:B-1----:R-:W-:Y:S04]  /*6f00*/  SHF.L.U32 R2, R58, 0x1f, RZ ;  /* 0x0000001f3a027819 */ /* 0x002fe800000006ff */
[----:B------:R1:W3:Y:S01]  /*6f10*/  SYNCS.PHASECHK.TRANS64.TRYWAIT P2, [R54+URZ+0x170], R2 ;  /* 0x00017002360075a7 */ /* 0x0002e200080411ff */
[----:B--2---:R-:W-:Y:S01]  /*6f20*/  @P6 SEL R66, RZ, 0x1, !P3 ;  /* 0x00000001ff426807 */ /* 0x004fe20005800000 */
[----:B-1----:R-:W-:Y:S06]  /*6f30*/  @!P6 BRA `(.L_x_119) ;  /* 0x000000000068e947 */ /* 0x002fec0003800000 */
[----:B------:R-:W-:Y:S01]  /*6f40*/  LOP3.LUT P6, RZ, R49, 0x40, RZ, 0xc0, !PT ;  /* 0x0000004031ff7812 */ /* 0x000fe200078cc0ff */
[C---:B------:R-:W-:Y:S01]  /*6f50*/  VIADD R3, R27.reuse, 0x300 ;  /* 0x000003001b037836 */ /* 0x040fe20000000000 */
[----:B------:R-:W-:Y:S01]  /*6f60*/  ISETP.NE.AND P1, PT, R66, RZ, PT ;  /* 0x000000ff4200720c */ /* 0x000fe20003f25270 */
[----:B------:R-:W-:Y:S01]  /*6f70*/  BSSY B0, `(.L_x_120) ;  /* 0x000000d000007945 */ /* 0x000fe20003800000 */
[----:B------:R-:W-:Y:S01]  /*6f80*/  PLOP3.LUT P0, PT, PT, PT, PT, 0x8, 0x80 ;  /* 0x000000000080781c */ /* 0x000fe20003f0e170 */
[----:B------:R-:W-:Y:S01]  /*6f90*/  @P5 VIADD R4, R27, 0x310 ;  /* 0x000003101b045836 */ /* 0x000fe20000000000 */
[----:B------:R-:W-:Y:S02]  /*6fa0*/  @P5 PLOP3.LUT P0, PT, P6, PT, PT, 0x80, 0x8 ;  /* 0x000000000008581c */ /* 0x000fe4000370f070 */
[----:B------:R-:W-:Y:S02]  /*6fb0*/  CS2R R38, SRZ ;  /* 0x0000000000267805 */ /* 0x000fe4000001ff00 */
[----:B------:R-:W-:Y:S02]  /*6fc0*/  CS2R R36, SRZ ;  /* 0x0000000000247805 */ /* 0x000fe4000001ff00 */
[----:B------:R-:W-:Y:S02]  /*6fd0*/  CS2R R30, SRZ ;  /* 0x00000000001e7805 */ /* 0x000fe4000001ff00 */
[----:B------:R-:W-:Y:S05]  /*6fe0*/  CS2R R28, SRZ ;  /* 0x00000000001c7805 */ /* 0x000fea000001ff00 */
[----:B------:R-:W-:Y:S01]  /*6ff0*/  @P0 VIADD R4, R3, 0xfffffff0 ;  /* 0xfffffff003040836 */ /* 0x000fe20000000000 */
[----:B------:R-:W-:Y:S06]  /*7000*/  @P1 BRA `(.L_x_121) ;  /* 0x00000000000c1947 */ /* 0x000fec0003800000 */
[----:B------:R-:W-:Y:S04]  /*7010*/  SHF.L.U32 R3, R67, 0x1f, RZ ;  /* 0x0000001f43037819 */ /* 0x000fe800000006ff */
[----:B------:R-:W1:Y:S02]  /*7020*/  SYNCS.PHASECHK.TRANS64.TRYWAIT P0, [R0+URZ+0x110], R3 ;  /* 0x00011003000075a7 */ /* 0x000e6400080011ff */
[----:B-1----:R-:W-:Y:S05]  /*7030*/  @!P0 BRA `(.L_x_122) ;  /* 0x0000002400448947 */ /* 0x002fea0003800000 */
.L_x_121:
[----:B------:R-:W-:Y:S05]  /*7040*/  BSYNC B0 ;  /* 0x0000000000007941 */ /* 0x000fea0003800000 */
.L_x_120:
[----:B------:R-:W-:Y:S01]  /*7050*/  UIADD3 UR4, UPT, UPT, UR47, 0x1, URZ ;  /* 0x000000012f047890 */ /* 0x000fe2000fffe0ff */
[----:B------:R-:W-:Y:S03]  /*7060*/  ISETP.NE.AND P0, PT, R68, RZ, PT ;  /* 0x000000ff4400720c */ /* 0x000fe60003f05270 */
[----:B------:R-:W-:Y:S04]  /*7070*/  UISETP.NE.AND UP0, UPT, UR4, 0x3, UPT ;  /* 0x000000030400788c */ /* 0x000fe8000bf05270 */
[----:B------:R-:W-:Y:S02]  /*7080*/  USEL UR5, URZ, 0x1, UP0 ;  /* 0x00000001ff057887 */ /* 0x000fe40008000000 */
[----:B------:R-:W-:Y:S04]  /*7090*/  USEL UR4, UR4, URZ, UP0 ;  /* 0x000000ff04047287 */ /* 0x000fe80008000000 */
[----:B------:R2:W1:Y:S01]  /*70a0*/  @P0 LDS.128 R36, [R4] ;  /* 0x0000000004240984 */ /* 0x0004620000000c00 */
[----:B------:R-:W-:Y:S01]  /*70b0*/  LOP3.LUT R67, R67, UR5, RZ, 0x3c, !PT ;  /* 0x0000000543437c12 */ /* 0x000fe2000f8e3cff */
[----:B------:R-:W-:Y:S02]  /*70c0*/  IMAD.U32 R64, RZ, RZ, UR4 ;  /* 0x00000004ff407e24 */ /* 0x000fe4000f8e00ff */
[----:B------:R2:W1:Y:S04]  /*70d0*/  @P0 LDS.128 R28, [R27+0x300] ;  /* 0x000300001b1c0984 */ /* 0x0004680000000c00 */
.L_x_119:
[----:B------:R-:W-:Y:S05]  /*70e0*/  BSYNC B1 ;  /* 0x0000000000017941 */ /* 0x000fea0003800000 */
.L_x_118:
[----:B-1----:R-:W-:Y:S04]  /*70f0*/  SHF.R.U32.HI R0, RZ, 0x15, R25 ;  /* 0x00000015ff007819 */ /* 0x002fe80000011619 */
[----:B------:R-:W-:Y:S01]  /*7100*/  LOP3.LUT P0, RZ, R0, 0x3, R51, 0x48, !PT ;  /* 0x0000000300ff7812 */ /* 0x000fe20007804833 */
[----:B------:R-:W-:Y:S01]  /*7110*/  @!UPT UIADD3 URZ, UPT, UPT, URZ, URZ, URZ ;  /* 0x000000fffffff290 */ /* 0x000fe2000fffe0ff */
[----:B---3--:R-:W-:Y:S11]  /*7120*/  @P2 BRA `(.L_x_123) ;  /* 0x0000000000082947 */ /* 0x008ff60003800000 */
[----:B------:R-:W1:Y:S02]  /*7130*/  SYNCS.PHASECHK.TRANS64.TRYWAIT P1, [R54+URZ+0x170], R2 ;  /* 0x00017002360075a7 */ /* 0x000e6400080211ff */
[----:B-1----:R-:W-:Y:S05]  /*7140*/  @!P1 BRA `(.L_x_124) ;  /* 0x0000002400149947 */ /* 0x002fea0003800000 */
.L_x_123:
[----:B------:R-:W-:Y:S05]  /*7150*/  @!P0 BRA `(.L_x_125) ;  /* 0x0000000000408947 */ /* 0x000fea0003800000 */
[----:B------:R-:W3:Y:S01]  /*7160*/  LDCU.64 UR8, c[0x4][0x70] ;  /* 0x01000e00ff0877ac */ /* 0x000ee20008000a00 */
[----:B------:R-:W-:Y:S01]  /*7170*/  MOV R3, 0x0 ;  /* 0x0000000000037802 */ /* 0x000fe20000000f00 */
[----:B------:R-:W-:Y:S02]  /*7180*/  HFMA2 R12, -RZ, RZ, 0, 5.9604644775390625e-08 ;  /* 0x00000001ff0c7431 */ /* 0x000fe400000001ff */
[----:B------:R-:W-:Y:S02]  /*7190*/  IMAD.MOV.U32 R8, RZ, RZ, 0x192 ;  /* 0x00000192ff087424 */ /* 0x000fe400078e00ff */
[----:B------:R-:W-:Y:S01]  /*71a0*/  IMAD.MOV.U32 R13, RZ, RZ, RZ ;  /* 0x000000ffff0d7224 */ /* 0x000fe200078e00ff */
[----:B------:R-:W5:Y:S01]  /*71b0*/  LDCU.64 UR6, c[0x4][0x78] ;  /* 0x01000f00ff0677ac */ /* 0x000f620008000a00 */
[----:B-1----:R-:W1:Y:S01]  /*71c0*/  LDC.64 R2, c[0x4][R3] ;  /* 0x0100000003027b82 */ /* 0x002e620000000a00 */
[----:B------:R-:W4:Y:S01]  /*71d0*/  LDCU.64 UR4, c[0x4][0x10] ;  /* 0x01000200ff0477ac */ /* 0x000f220008000a00 */
[----:B---3--:R-:W-:Y:S01]  /*71e0*/  MOV R5, UR9 ;  /* 0x0000000900057c02 */ /* 0x008fe20008000f00 */
[----:B--2---:R-:W-:Y:S01]  /*71f0*/  IMAD.U32 R4, RZ, RZ, UR8 ;  /* 0x00000008ff047e24 */ /* 0x004fe2000f8e00ff */
[----:B-----5:R-:W-:Y:S01]  /*7200*/  MOV R7, UR7 ;  /* 0x0000000700077c02 */ /* 0x020fe20008000f00 */
[----:B------:R-:W-:Y:S01]  /*7210*/  IMAD.U32 R6, RZ, RZ, UR6 ;  /* 0x00000006ff067e24 */ /* 0x000fe2000f8e00ff */
[----:B----4-:R-:W-:Y:S01]  /*7220*/  MOV R11, UR5 ;  /* 0x00000005000b7c02 */ /* 0x010fe20008000f00 */
[----:B------:R-:W-:Y:S02]  /*7230*/  IMAD.U32 R10, RZ, RZ, UR4 ;  /* 0x00000004ff0a7e24 */ /* 0x000fe4000f8e00ff */
[----:B------:R-:W-:Y:S07]  /*7240*/  LEPC R20, `(.L_x_125) ;  /* 0x000000001014794e */ /* 0x000fee0000000000 */
[----:B-1----:R-:W-:Y:S05]  /*7250*/  CALL.ABS.NOINC R2 ;  /* 0x0000000002007343 */ /* 0x002fea0003c00000 */
.L_x_125:
[----:B------:R-:W-:Y:S05]  /*7260*/  WARPSYNC.ALL ;  /* 0x0000000000007948 */ /* 0x000fea0003800000 */
[----:B------:R-:W-:Y:S01]  /*7270*/  R2UR UR4, R25 ;  /* 0x00000000190472ca */ /* 0x000fe200000e0000 */
[--C-:B------:R-:W-:Y:S01]  /*7280*/  HADD2.F32 R3, -RZ, R28.reuse.H0_H0 ;  /* 0x2000001cff037230 */ /* 0x100fe20000004100 */
[----:B------:R-:W-:Y:S01]  /*7290*/  MOV R62, 0x10 ;  /* 0x00000010003e7802 */ /* 0x000fe20000000f00 */
[--C-:B------:R-:W-:Y:S01]  /*72a0*/  HADD2.F32 R20, -RZ, R29.reuse.H0_H0 ;  /* 0x2000001dff147230 */ /* 0x100fe20000004100 */
[----:B------:R-:W-:Y:S01]  /*72b0*/  LOP3.LUT P6, RZ, R49, 0x40, RZ, 0xc0, !PT ;  /* 0x0000004031ff7812 */ /* 0x000fe200078cc0ff */
[----:B------:R-:W-:Y:S01]  /*72c0*/  HADD2.F32 R21, -RZ, R29.H1_H1 ;  /* 0x3000001dff157230 */ /* 0x000fe20000004100 */
[----:B------:R-:W-:Y:S01]  /*72d0*/  ISETP.NE.AND P0, PT, R59, RZ, PT ;  /* 0x000000ff3b00720c */ /* 0x000fe20003f05270 */
[----:B------:R-:W-:Y:S01]  /*72e0*/  BSSY.RECONVERGENT B0, `(.L_x_126) ;  /* 0x0000051000007945 */ /* 0x000fe20003800200 */
[----:B------:R-:W-:Y:S05]  /*72f0*/  SEL R62, R62, 0xfffffff0, !P6 ;  /* 0xfffffff03e3e7807 */ /* 0x000fea0007000000 */
[----:B--2---:R-:W4:Y:S02]  /*7300*/  LDTM.x16 R4, tmem[UR4] ;  /* 0x00000004000479ee */ /* 0x004f240008240000 */
[C---:B----4-:R-:W-:Y:S01]  /*7310*/  FMUL R0, R24.reuse, R4 ;  /* 0x0000000418007220 */ /* 0x050fe20000400000 */
[----:B------:R-:W-:Y:S02]  /*7320*/  HADD2.F32 R4, -RZ, R28.H1_H1 ;  /* 0x3000001cff047230 */ /* 0x000fe40000004100 */
[C---:B-1----:R-:W-:Y:S01]  /*7330*/  FMUL R2, R24.reuse, R5 ;  /* 0x0000000518027220 */ /* 0x042fe20000400000 */
[----:B------:R-:W-:Y:S01]  /*7340*/  FMUL R7, R24, R7 ;  /* 0x0000000718077220 */ /* 0x000fe20000400000 */
[----:B------:R-:W-:Y:S01]  /*7350*/  FFMA R0, R26, R3, R0 ;  /* 0x000000031a007223 */ /* 0x000fe20000000000 */
[----:B------:R-:W-:Y:S01]  /*7360*/  FMUL R3, R24, R6 ;  /* 0x0000000618037220 */ /* 0x000fe20000400000 */
[----:B------:R-:W-:Y:S01]  /*7370*/  FFMA R2, R26, R4, R2 ;  /* 0x000000041a027223 */ /* 0x000fe20000000002 */
[C---:B------:R-:W-:Y:S01]  /*7380*/  FMUL R4, R24.reuse, R8 ;  /* 0x0000000818047220 */ /* 0x040fe20000400000 */
[C---:B------:R-:W-:Y:S01]  /*7390*/  FMUL R8, R24.reuse, R12 ;  /* 0x0000000c18087220 */ /* 0x040fe20000400000 */
[----:B------:R-:W-:Y:S01]  /*73a0*/  FMUL R12, R24, R16 ;  /* 0x00000010180c7220 */ /* 0x000fe20000400000 */
[--C-:B------:R-:W-:Y:S01]  /*73b0*/  HADD2.F32 R16, -RZ, R30.reuse.H0_H0 ;  /* 0x2000001eff107230 */ /* 0x100fe20000004100 */
[----:B------:R-:W-:Y:S01]  /*73c0*/  F2FP.F16.F32.PACK_AB R32, R2, R0 ;  /* 0x000000000220723e */ /* 0x000fe200000000ff */
[----:B------:R-:W-:Y:S02]  /*73d0*/  HADD2.F32 R0, -RZ, R30.H1_H1 ;  /* 0x3000001eff007230 */ /* 0x000fe40000004100 */
[----:B------:R-:W-:Y:S01]  /*73e0*/  FMUL R5, R24, R9 ;  /* 0x0000000918057220 */ /* 0x000fe20000400000 */
[C---:B------:R-:W-:Y:S01]  /*73f0*/  FFMA R3, R26.reuse, R20, R3 ;  /* 0x000000141a037223 */ /* 0x040fe20000000003 */
[C---:B------:R-:W-:Y:S01]  /*7400*/  FFMA R7, R26.reuse, R21, R7 ;  /* 0x000000151a077223 */ /* 0x040fe20000000007 */
[--C-:B------:R-:W-:Y:S02]  /*7410*/  HADD2.F32 R2, -RZ, R31.reuse.H0_H0 ;  /* 0x2000001fff027230 */ /* 0x100fe40000004100 */
[----:B------:R-:W-:Y:S01]  /*7420*/  FFMA R4, R26, R16, R4 ;  /* 0x000000101a047223 */ /* 0x000fe20000000004 */
[----:B------:R-:W-:Y:S01]  /*7430*/  FMUL R6, R24, R10 ;  /* 0x0000000a18067220 */ /* 0x000fe20000400000 */
[----:B------:R-:W-:Y:S01]  /*7440*/  FFMA R5, R26, R0, R5 ;  /* 0x000000001a057223 */ /* 0x000fe20000000005 */
[----:B------:R-:W-:Y:S02]  /*7450*/  HADD2.F32 R16, -RZ, R31.H1_H1 ;  /* 0x3000001fff107230 */ /* 0x000fe40000004100 */
[----:B------:R-:W-:Y:S01]  /*7460*/  FMUL R11, R24, R11 ;  /* 0x0000000b180b7220 */ /* 0x000fe20000400000 */
[--C-:B------:R-:W-:Y:S02]  /*7470*/  HADD2.F32 R0, -RZ, R36.reuse.H0_H0 ;  /* 0x20000024ff007230 */ /* 0x100fe40000004100 */
[C---:B------:R-:W-:Y:S01]  /*7480*/  FFMA R6, R26.reuse, R2, R6 ;  /* 0x000000021a067223 */ /* 0x040fe20000000006 */
[----:B------:R-:W-:Y:S01]  /*7490*/  F2FP.F16.F32.PACK_AB R33, R7, R3 ;  /* 0x000000030721723e */ /* 0x000fe200000000ff */
[----:B------:R-:W-:Y:S02]  /*74a0*/  HADD2.F32 R2, -RZ, R36.H1_H1 ;  /* 0x30000024ff027230 */ /* 0x000fe40000004100 */
[----:B------:R-:W-:Y:S01]  /*74b0*/  FFMA R11, R26, R16, R11 ;  /* 0x000000101a0b7223 */ /* 0x000fe2000000000b */
[----:B------:R-:W-:Y:S01]  /*74c0*/  FMUL R9, R24, R13 ;  /* 0x0000000d18097220 */ /* 0x000fe20000400000 */
[--C-:B------:R-:W-:Y:S02]  /*74d0*/  HADD2.F32 R3, -RZ, R37.reuse.H0_H0 ;  /* 0x20000025ff037230 */ /* 0x100fe40000004100 */
[----:B------:R-:W-:Y:S01]  /*74e0*/  FFMA R8, R26, R0, R8 ;  /* 0x000000001a087223 */ /* 0x000fe20000000008 */
[C---:B------:R-:W-:Y:S01]  /*74f0*/  FMUL R10, R24.reuse, R14 ;  /* 0x0000000e180a7220 */ /* 0x040fe20000400000 */
[----:B------:R-:W-:Y:S02]  /*7500*/  HADD2.F32 R0, -RZ, R37.H1_H1 ;  /* 0x30000025ff007230 */ /* 0x000fe40000004100 */
[----:B------:R-:W-:Y:S01]  /*7510*/  FMUL R15, R24, R15 ;  /* 0x0000000f180f7220 */ /* 0x000fe20000400000 */
[C---:B------:R-:W-:Y:S01]  /*7520*/  FFMA R9, R26.reuse, R2, R9 ;  /* 0x000000021a097223 */ /* 0x040fe20000000009 */
[C---:B------:R-:W-:Y:S01]  /*7530*/  FFMA R10, R26.reuse, R3, R10 ;  /* 0x000000031a0a7223 */ /* 0x040fe2000000000a */
[--C-:B------:R-:W-:Y:S01]  /*7540*/  HADD2.F32 R2, -RZ, R38.reuse.H0_H0 ;  /* 0x20000026ff027230 */ /* 0x100fe20000004100 */
[----:B------:R-:W-:Y:S01]  /*7550*/  F2FP.F16.F32.PACK_AB R34, R5, R4 ;  /* 0x000000040522723e */ /* 0x000fe200000000ff */
[----:B------:R-:W-:Y:S02]  /*7560*/  HADD2.F32 R3, -RZ, R38.H1_H1 ;  /* 0x30000026ff037230 */ /* 0x000fe40000004100 */
[----:B------:R-:W-:Y:S01]  /*7570*/  FFMA R15, R26, R0, R15 ;  /* 0x000000001a0f7223 */ /* 0x000fe2000000000f */
[C---:B------:R-:W-:Y:S01]  /*7580*/  FMUL R13, R24.reuse, R17 ;  /* 0x00000011180d7220 */ /* 0x040fe20000400000 */
[--C-:B------:R-:W-:Y:S02]  /*7590*/  HADD2.F32 R4, -RZ, R39.reuse.H0_H0 ;  /* 0x20000027ff047230 */ /* 0x100fe40000004100 */
[C---:B------:R-:W-:Y:S01]  /*75a0*/  FMUL R14, R24.reuse, R18 ;  /* 0x00000012180e7220 */ /* 0x040fe20000400000 */
[----:B------:R-:W-:Y:S02]  /*75b0*/  HADD2.F32 R0, -RZ, R39.H1_H1 ;  /* 0x30000027ff007230 */ /* 0x000fe40000004100 */
[----:B------:R-:W-:Y:S01]  /*75c0*/  FMUL R19, R24, R19 ;  /* 0x0000001318137220 */ /* 0x000fe20000400000 */
[----:B------:R-:W-:Y:S01]  /*75d0*/  F2FP.F16.F32.PACK_AB R35, R11, R6 ;  /* 0x000000060b23723e */ /* 0x000fe200000000ff */
[C---:B------:R-:W-:Y:S01]  /*75e0*/  FFMA R12, R26.reuse, R2, R12 ;  /* 0x000000021a0c7223 */ /* 0x040fe2000000000c */
[C---:B------:R-:W-:Y:S01]  /*75f0*/  FFMA R13, R26.reuse, R3, R13 ;  /* 0x000000031a0d7223 */ /* 0x040fe2000000000d */
[C---:B------:R-:W-:Y:S01]  /*7600*/  FFMA R14, R26.reuse, R4, R14 ;  /* 0x000000041a0e7223 */ /* 0x040fe2000000000e */
[----:B------:R-:W-:Y:S01]  /*7610*/  FFMA R19, R26, R0, R19 ;  /* 0x000000001a137223 */ /* 0x000fe20000000013 */
[----:B------:R1:W-:Y:S01]  /*7620*/  STS.128 [R27+0x300], R32 ;  /* 0x000300201b007388 */ /* 0x0003e20000000c00 */
[----:B------:R-:W-:Y:S02]  /*7630*/  F2FP.F16.F32.PACK_AB R8, R9, R8 ;  /* 0x000000080908723e */ /* 0x000fe400000000ff */
[----:B------:R-:W-:Y:S02]  /*7640*/  F2FP.F16.F32.PACK_AB R9, R15, R10 ;  /* 0x0000000a0f09723e */ /* 0x000fe400000000ff */
[----:B------:R-:W-:Y:S02]  /*7650*/  F2FP.F16.F32.PACK_AB R10, R13, R12 ;  /* 0x0000000c0d0a723e */ /* 0x000fe400000000ff */
[----:B------:R-:W-:Y:S02]  /*7660*/  F2FP.F16.F32.PACK_AB R11, R19, R14 ;  /* 0x0000000e130b723e */ /* 0x000fe400000000ff */
[----:B------:R-:W-:Y:S05]  /*7670*/  IADD3 R0, PT, PT, R27, R62, RZ ;  /* 0x0000003e1b007210 */ /* 0x000fea0007ffe0ff */
[----:B------:R1:W-:Y:S01]  /*7680*/  STS.128 [R0+0x300], R8 ;  /* 0x0003000800007388 */ /* 0x0003e20000000c00 */
[----:B------:R-:W-:Y:S01]  /*7690*/  @!PT LDS RZ, [RZ] ;  /* 0x00000000fffff984 */ /* 0x000fe20000000800 */
[----:B------:R-:W-:Y:S01]  /*76a0*/  @!PT LDS RZ, [RZ] ;  /* 0x00000000fffff984 */ /* 0x000fe20000000800 */
[----:B------:R-:W-:Y:S01]  /*76b0*/  @!PT LDS RZ, [RZ] ;  /* 0x00000000fffff984 */ /* 0x000fe20000000800 */
[----:B------:R-:W-:Y:S01]  /*76c0*/  @!PT LDS RZ, [RZ] ;  /* 0x00000000fffff984 */ /* 0x000fe20000000800 */
[----:B------:R2:W-:Y:S07]  /*76d0*/  MEMBAR.ALL.CTA ;  /* 0x0000000000007992 */ /* 0x0005ee0000008000 */
[----:B--2---:R-:W2:Y:S02]  /*76e0*/  FENCE.VIEW.ASYNC.S ;  /* 0x00000000000073c6 */ /* 0x004ea40000000000 */
[----:B--2---:R-:W-:Y:S06]  /*76f0*/  BAR.SYNC.DEFER_BLOCKING 0x1, 0x80 ;  /* 0x0042000000007b1d */ /* 0x004fec0000010000 */
[----:B------:R-:W-:Y:S05]  /*7700*/  @P0 BRA `(.L_x_127) ;  /* 0x0000000000380947 */ /* 0x000fea0003800000 */
[----:B------:R-:W2:Y:S01]  /*7710*/  LDCU.64 UR6, c[0x0][0x348] ;  /* 0x00006900ff0677ac */ /* 0x000ea20008000a00 */
[----:B------:R-:W-:Y:S01]  /*7720*/  R2UR UR5, R63 ;  /* 0x000000003f0572ca */ /* 0x000fe200000e0000 */
[----:B------:R-:W-:Y:S01]  /*7730*/  UMOV UR51, UR36 ;  /* 0x0000002400337c82 */ /* 0x000fe20008000000 */
[----:B------:R-:W-:Y:S01]  /*7740*/  UIADD3 UR9, UPT, UPT, UR49, 0x20, URZ ;  /* 0x0000002031097890 */ /* 0x000fe2000fffe0ff */
[----:B------:R-:W-:Y:S01]  /*7750*/  UMOV UR10, UR50 ;  /* 0x00000032000a7c82 */ /* 0x000fe20008000000 */
[----:B------:R-:W-:Y:S09]  /*7760*/  UMOV UR11, UR36 ;  /* 0x00000024000b7c82 */ /* 0x000ff20008000000 */
[----:B------:R-:W-:Y:S02]  /*7770*/  UIADD3 UR5, UPT, UPT, UR45, UR5, URZ ;  /* 0x000000052d057290 */ /* 0x000fe4000fffe0ff */
[----:B--2---:R-:W-:Y:S02]  /*7780*/  UIADD3 UR4, UP0, UPT, UR6, 0x680, URZ ;  /* 0x0000068006047890 */ /* 0x004fe4000ff1e0ff */
[----:B------:R-:W-:Y:S02]  /*7790*/  UIADD3 UR48, UPT, UPT, UR5, 0x300, URZ ;  /* 0x0000030005307890 */ /* 0x000fe4000fffe0ff */
[----:B------:R-:W-:Y:S02]  /*77a0*/  UIADD3 UR8, UPT, UPT, UR5, 0xb00, URZ ;  /* 0x00000b0005087890 */ /* 0x000fe4000fffe0ff */
[----:B------:R-:W-:Y:S09]  /*77b0*/  UIADD3.X UR5, UPT, UPT, URZ, UR7, URZ, UP0, !UPT ;  /* 0x00000007ff057290 */ /* 0x000ff200087fe4ff */
[----:B------:R2:W-:Y:S01]  /*77c0*/  UTMASTG.3D [UR48], [UR4] ;  /* 0x00000030040073b5 */ /* 0x0005e20008010000 */
[----:B------:R2:W-:Y:S02]  /*77d0*/  UTMASTG.3D [UR8], [UR4] ;  /* 0x00000008040073b5 */ /* 0x0005e40008010000 */
[----:B--2---:R0:W-:Y:S02]  /*77e0*/  UTMACMDFLUSH ;  /* 0x00000000000079b7 */ /* 0x0041e40000000000 */
.L_x_127:
[----:B------:R-:W-:Y:S05]  /*77f0*/  BSYNC.RECONVERGENT B0 ;  /* 0x0000000000007941 */ /* 0x000fea0003800200 */
.L_x_126:
[----:B------:R-:W-:Y:S01]  /*7800*/  UIADD3 UR46, UPT, UPT, UR47, 0x1, URZ ;  /* 0x000000012f2e7890 */ /* 0x000fe2000fffe0ff */
[----:B------:R-:W-:Y:S03]  /*7810*/  BSSY.RECONVERGENT B0, `(.L_x_128) ;  /* 0x0000005000007945 */ /* 0x000fe60003800200 */
[----:B------:R-:W-:Y:S04]  /*7820*/  UISETP.NE.AND UP0, UPT, UR46, 0x3, UPT ;  /* 0x000000032e00788c */ /* 0x000fe8000bf05270 */
[----:B------:R-:W-:Y:S01]  /*7830*/  USEL UR44, UR46, URZ, UP0 ;  /* 0x000000ff2e2c7287 */ /* 0x000fe20008000000 */
[----:B------:R-:W-:Y:S11]  /*7840*/  @P0 BRA `(.L_x_129) ;  /* 0x0000000000040947 */ /* 0x000ff60003800000 */
[----:B------:R-:W-:Y:S04]  /*7850*/  DEPBAR.LE SB0, 0x1 ;  /* 0x000080400000791a */ /* 0x000fe80000000000 */
.L_x_129:
[----:B------:R-:W-:Y:S05]  /*7860*/  BSYNC.RECONVERGENT B0 ;  /* 0x0000000000007941 */ /* 0x000fea0003800200 */
.L_x_128:
[----:B------:R-:W-:Y:S01]  /*7870*/  BAR.SYNC.DEFER_BLOCKING 0x1, 0x80 ;  /* 0x0042000000007b1d */ /* 0x000fe20000010000 */
[----:B------:R-:W-:Y:S01]  /*7880*/  ISETP.NE.AND P1, PT, R61, RZ, PT ;  /* 0x000000ff3d00720c */ /* 0x000fe20003f25270 */
[----:B------:R-:W-:Y:S01]  /*7890*/  UISETP.NE.AND UP0, UPT, UR53, URZ, UPT ;  /* 0x000000ff3500728c */ /* 0x000fe2000bf05270 */
[----:B------:R-:W-:Y:S11]  /*78a0*/  LEA R3, R64, UR45, 0x3 ;  /* 0x0000002d40037c11 */ /* 0x000ff6000f8e18ff */
[----:B------:R-:W-:Y:S01]  /*78b0*/  @P1 SHF.L.U32 R4, R67, 0x1f, RZ ;  /* 0x0000001f43041819 */ /* 0x000fe200000006ff */
[----:B------:R-:W-:Y:S06]  /*78c0*/  BRA.U !UP0, `(.L_x_130) ;  /* 0x0000000108247547 */ /* 0x000fec000b800000 */
[----:B-1----:R-:W1:Y:S01]  /*78d0*/  S2R R0, SR_CgaCtaId ;  /* 0x0000000000007919 */ /* 0x002e620000008800 */
[----:B------:R-:W-:Y:S01]  /*78e0*/  IMAD.U32 R2, RZ, RZ, UR52 ;  /* 0x00000034ff027e24 */ /* 0x000fe2000f8e00ff */
[----:B------:R-:W-:Y:S04]  /*78f0*/  UIADD3 UR4, UPT, UPT, UR52, 0x1, URZ ;  /* 0x0000000134047890 */ /* 0x000fe8000fffe0ff */
[----:B------:R-:W-:Y:S01]  /*7900*/  @P1 LEA R2, R2, UR45, 0x3 ;  /* 0x0000002d02021c11 */ /* 0x000fe2000f8e18ff */
[----:B------:R-:W-:Y:S04]  /*7910*/  UISETP.NE.AND UP0, UPT, UR4, 0x3, UPT ;  /* 0x000000030400788c */ /* 0x000fe8000bf05270 */
[----:B------:R-:W-:Y:S01]  /*7920*/  @P1 VIADD R2, R2, 0x128 ;  /* 0x0000012802021836 */ /* 0x000fe20000000000 */
[----:B------:R-:W-:Y:S04]  /*7930*/  USEL UR52, UR4, URZ, UP0 ;  /* 0x000000ff04347287 */ /* 0x000fe80008000000 */
[----:B-1----:R-:W-:Y:S04]  /*7940*/  @P1 PRMT R0, R0, 0x654, R2 ;  /* 0x0000065400001816 */ /* 0x002fe80000000002 */
[----:B------:R2:W-:Y:S04]  /*7950*/  @P1 SYNCS.ARRIVE.TRANS64.RED.A1T0 RZ, [R0+URZ], RZ ;  /* 0x000000ff00ff19a7 */ /* 0x0005e800081004ff */
.L_x_130:
[----:B------:R-:W3:Y:S01]  /*7960*/  @P1 SYNCS.PHASECHK.TRANS64.TRYWAIT P0, [R3+URZ+0x110], R4 ;  /* 0x00011004030015a7 */ /* 0x000ee200080011ff */
[----:B------:R-:W-:Y:S01]  /*7970*/  BSSY B1, `(.L_x_131) ;  /* 0x0000012000017945 */ /* 0x000fe20003800000 */
[----:B---3--:R-:W-:Y:S03]  /*7980*/  @P1 SEL R66, RZ, 0x1, !P0 ;  /* 0x00000001ff421807 */ /* 0x008fe60004000000 */
[----:B------:R-:W-:Y:S05]  /*7990*/  @!P1 BRA `(.L_x_132) ;  /* 0x00000000003c9947 */ /* 0x000fea0003800000 */
[----:B------:R-:W-:Y:S01]  /*79a0*/  ISETP.NE.AND P1, PT, R68, RZ, PT ;  /* 0x000000ff4400720c */ /* 0x000fe20003f25270 */
[----:B------:R-:W-:Y:S01]  /*79b0*/  BSSY B0, `(.L_x_133) ;  /* 0x0000009000007945 */ /* 0x000fe20003800000 */
[----:B------:R-:W-:Y:S11]  /*79c0*/  ISETP.NE.AND P0, PT, R66, RZ, PT ;  /* 0x000000ff4200720c */ /* 0x000ff60003f05270 */
[----:B------:R-:W-:Y:S05]  /*79d0*/  @P1 IMAD R64, R64, 0x1000, R65 ;  /* 0x0000100040401824 */ /* 0x000fea00078e0241 */
[----:B-12---:R-:W-:Y:S05]  /*79e0*/  @P1 IADD3 R0, PT, PT, R64, UR45, RZ ;  /* 0x0000002d40001c10 */ /* 0x006fea000fffe0ff */
[----:B------:R-:W-:Y:S01]  /*79f0*/  @P1 IMAD.IADD R0, R62, 0x1, R0 ;  /* 0x000000013e001824 */ /* 0x000fe200078e0200 */
[----:B------:R-:W-:Y:S06]  /*7a00*/  @P0 BRA `(.L_x_134) ;  /* 0x00000000000c0947 */ /* 0x000fec0003800000 */
[----:B------:R-:W-:Y:S04]  /*7a10*/  SHF.L.U32 R67, R67, 0x1f, RZ ;  /* 0x0000001f43437819 */ /* 0x000fe800000006ff */
[----:B------:R-:W1:Y:S02]  /*7a20*/  SYNCS.PHASECHK.TRANS64.TRYWAIT P0, [R3+URZ+0x110], R67 ;  /* 0x00011043030075a7 */ /* 0x000e6400080011ff */
[----:B-1----:R-:W-:Y:S05]  /*7a30*/  @!P0 BRA `(.L_x_135) ;  /* 0x0000001800ec8947 */ /* 0x002fea0003800000 */
.L_x_134:
[----:B------:R-:W-:Y:S05]  /*7a40*/  BSYNC B0 ;  /* 0x0000000000007941 */ /* 0x000fea0003800000 */
.L_x_133:
[----:B------:R-:W-:Y:S11]  /*7a50*/  ISETP.NE.AND P0, PT, R68, RZ, PT ;  /* 0x000000ff4400720c */ /* 0x000ff60003f05270 */
[----:B------:R-:W-:Y:S02]  /*7a60*/  @!UPT UIADD3 URZ, UPT, UPT, URZ, URZ, URZ ;  /* 0x000000fffffff290 */ /* 0x000fe4000fffe0ff */
[----:B------:R3:W4:Y:S04]  /*7a70*/  @P0 LDS.128 R28, [R64+UR45+0x300] ;  /* 0x0003002d401c0984 */ /* 0x0007280008000c00 */
[----:B------:R3:W2:Y:S02]  /*7a80*/  @P0 LDS.128 R36, [R0+0x300] ;  /* 0x0003000000240984 */ /* 0x0006a40000000c00 */
.L_x_132:
[----:B------:R-:W-:Y:S05]  /*7a90*/  BSYNC B1 ;  /* 0x0000000000017941 */ /* 0x000fea0003800000 */
.L_x_131:
[----:B-123--:R-:W-:Y:S05]  /*7aa0*/  VIADD R0, R25, 0x10 ;  /* 0x0000001019007836 */ /* 0x00efea0000000000 */
[----:B------:R-:W-:Y:S04]  /*7ab0*/  SHF.R.U32.HI R0, RZ, 0x15, R0 ;  /* 0x00000015ff007819 */ /* 0x000fe80000011600 */
[----:B------:R-:W-:Y:S11]  /*7ac0*/  LOP3.LUT P0, RZ, R0, 0x3, R51, 0x48, !PT ;  /* 0x0000000300ff7812 */ /* 0x000ff60007804833 */
[----:B------:R-:W-:Y:S02]  /*7ad0*/  @!UPT UIADD3 URZ, UPT, UPT, URZ, URZ, URZ ;  /* 0x000000fffffff290 */ /* 0x000fe4000fffe0ff */
[----:B------:R-:W-:Y:S05]  /*7ae0*/  @!P0 BRA `(.L_x_136) ;  /* 0x0000000000408947 */ /* 0x000fea0003800000 */
[----:B------:R-:W1:Y:S01]  /*7af0*/  LDCU.64 UR8, c[0x4][0x70] ;  /* 0x01000e00ff0877ac */ /* 0x000e620008000a00 */
[----:B------:R-:W-:Y:S01]  /*7b00*/  MOV R3, 0x0 ;  /* 0x0000000000037802 */ /* 0x000fe20000000f00 */
[----:B------:R-:W-:Y:S02]  /*7b10*/  HFMA2 R12, -RZ, RZ, 0, 5.9604644775390625e-08 ;  /* 0x00000001ff0c7431 */ /* 0x000fe400000001ff */
[----:B------:R-:W-:Y:S02]  /*7b20*/  IMAD.MOV.U32 R8, RZ, RZ, 0x192 ;  /* 0x00000192ff087424 */ /* 0x000fe400078e00ff */
[----:B------:R-:W-:Y:S01]  /*7b30*/  IMAD.MOV.U32 R13, RZ, RZ, RZ ;  /* 0x000000ffff0d7224 */ /* 0x000fe200078e00ff */
[----:B------:R-:W2:Y:S01]  /*7b40*/  LDCU.64 UR6, c[0x4][0x78] ;  /* 0x01000f00ff0677ac */ /* 0x000ea20008000a00 */
[----:B------:R-:W3:Y:S01]  /*7b50*/  LDC.64 R2, c[0x4][R3] ;  /* 0x0100000003027b82 */ /* 0x000ee20000000a00 */
[----:B------:R-:W5:Y:S01]  /*7b60*/  LDCU.64 UR4, c[0x4][0x10] ;  /* 0x01000200ff0477ac */ /* 0x000f620008000a00 */
[----:B-1----:R-:W-:Y:S01]  /*7b70*/  MOV R5, UR9 ;  /* 0x0000000900057c02 */ /* 0x002fe20008000f00 */
[----:B------:R-:W-:Y:S01]  /*7b80*/  IMAD.U32 R4, RZ, RZ, UR8 ;  /* 0x00000008ff047e24 */ /* 0x000fe2000f8e00ff */
[----:B--2---:R-:W-:Y:S01]  /*7b90*/  MOV R7, UR7 ;  /* 0x0000000700077c02 */ /* 0x004fe20008000f00 */
[----:B------:R-:W-:Y:S01]  /*7ba0*/  IMAD.U32 R6, RZ, RZ, UR6 ;  /* 0x00000006ff067e24 */ /* 0x000fe2000f8e00ff */
[----:B-----5:R-:W-:Y:S01]  /*7bb0*/  MOV R11, UR5 ;  /* 0x00000005000b7c02 */ /* 0x020fe20008000f00 */
[----:B------:R-:W-:Y:S02]  /*7bc0*/  IMAD.U32 R10, RZ, RZ, UR4 ;  /* 0x00000004ff0a7e24 */ /* 0x000fe4000f8e00ff */
[----:B------:R-:W-:Y:S07]  /*7bd0*/  LEPC R20, `(.L_x_136) ;  /* 0x000000001014794e */ /* 0x000fee0000000000 */
[----:B---34-:R-:W-:Y:S05]  /*7be0*/  CALL.ABS.NOINC R2 ;  /* 0x0000000002007343 */ /* 0x018fea0003c00000 */
.L_x_136:
[----:B------:R-:W-:Y:S01]  /*7bf0*/  ISETP.NE.AND P0, PT, R59, RZ, PT ;  /* 0x000000ff3b00720c */ /* 0x000fe20003f05270 */
[----:B------:R-:W-:Y:S05]  /*7c00*/  WARPSYNC.ALL ;  /* 0x0000000000007948 */ /* 0x000fea0003800000 */
[----:B------:R-:W-:Y:S01]  /*7c10*/  R2UR UR4, R25 ;  /* 0x00000000190472ca */ /* 0x000fe200000e0000 */
[--C-:B----4-:R-:W-:Y:S01]  /*7c20*/  HADD2.F32 R0, -RZ, R28.reuse.H0_H0 ;  /* 0x2000001cff007230 */ /* 0x110fe20000004100 */
[----:B------:R-:W-:Y:S01]  /*7c30*/  IADD3 R54, PT, PT, R54, 0x190, RZ ;  /* 0x0000019036367810 */ /* 0x000fe20007ffe0ff */
[----:B------:R-:W-:Y:S01]  /*7c40*/  HADD2.F32 R2, -RZ, R28.H1_H1 ;  /* 0x3000001cff027230 */ /* 0x000fe20000004100 */
[----:B------:R-:W-:Y:S01]  /*7c50*/  BSSY.RECONVERGENT B0, `(.L_x_137) ;  /* 0x0000058000007945 */ /* 0x000fe20003800200 */
[--C-:B------:R-:W-:Y:S01]  /*7c60*/  HADD2.F32 R20, -RZ, R29.reuse.H0_H0 ;  /* 0x2000001dff147230 */ /* 0x100fe20000004100 */
[----:B------:R-:W-:Y:S01]  /*7c70*/  LOP3.LUT R54, R54, 0xfefffff8, RZ, 0xc0, !PT ;  /* 0xfefffff836367812 */ /* 0x000fe200078ec0ff */
[----:B------:R-:W-:Y:S02]  /*7c80*/  HADD2.F32 R21, -RZ, R29.H1_H1 ;  /* 0x3000001dff157230 */ /* 0x000fe40000004100 */
[--C-:B------:R-:W-:Y:S02]  /*7c90*/  HADD2.F32 R25, -RZ, R30.reuse.H0_H0 ;  /* 0x2000001eff197230 */ /* 0x100fe40000004100 */
[----:B------:R-:W-:Y:S02]  /*7ca0*/  HADD2.F32 R27, -RZ, R30.H1_H1 ;  /* 0x3000001eff1b7230 */ /* 0x000fe40000004100 */
[----:B------:R-:W1:Y:S01]  /*7cb0*/  LDTM.x16 R4, tmem[UR4+0x10] ;  /* 0x00001004000479ee */ /* 0x000e620008240000 */
[----:B------:R-:W-:Y:S01]  /*7cc0*/  NOP ;  /* 0x0000000000007918 */ /* 0x000fe20000000000 */
[----:B-1----:R1:W-:Y:S01]  /*7cd0*/  SYNCS.ARRIVE.TRANS64.RED.A1T0 RZ, [R54+URZ], RZ ;  /* 0x000000ff36ff79a7 */ /* 0x0023e200081004ff */
[--C-:B------:R-:W-:Y:S02]  /*7ce0*/  HADD2.F32 R28, -RZ, R31.reuse.H0_H0 ;  /* 0x2000001fff1c7230 */ /* 0x100fe40000004100 */
[----:B------:R-:W-:Y:S02]  /*7cf0*/  HADD2.F32 R29, -RZ, R31.H1_H1 ;  /* 0x3000001fff1d7230 */ /* 0x000fe40000004100 */
        /* <DEDUP_REMOVED lines=8> */
[C---:B------:R-:W-:Y:S01]  /*7d80*/  FMUL R4, R24.reuse, R4 ;  /* 0x0000000418047220 */ /* 0x040fe20000400000 */
[C---:B------:R-:W-:Y:S01]  /*7d90*/  FMUL R5, R24.reuse, R5 ;  /* 0x0000000518057220 */ /* 0x040fe20000400000 */
[C---:B------:R-:W-:Y:S01]  /*7da0*/  FMUL R6, R24.reuse, R6 ;  /* 0x0000000618067220 */ /* 0x040fe20000400000 */
[----:B------:R-:W-:Y:S01]  /*7db0*/  FMUL R3, R24, R9 ;  /* 0x0000000918037220 */ /* 0x000fe20000400000 */
[----:B------:R-:W-:Y:S01]  /*7dc0*/  FFMA R4, R26, R0, R4 ;  /* 0x000000001a047223 */ /* 0x000fe20000000004 */
[----:B------:R-:W-:Y:S01]  /*7dd0*/  FMUL R0, R24, R7 ;  /* 0x0000000718007220 */ /* 0x000fe20000400000 */
[C---:B------:R-:W-:Y:S01]  /*7de0*/  FFMA R5, R26.reuse, R2, R5 ;  /* 0x000000021a057223 */ /* 0x040fe20000000005 */
[----:B------:R-:W-:Y:S01]  /*7df0*/  FFMA R6, R26, R20, R6 ;  /* 0x000000141a067223 */ /* 0x000fe20000000006 */
[----:B------:R-:W-:Y:S01]  /*7e00*/  FMUL R2, R24, R8 ;  /* 0x0000000818027220 */ /* 0x000fe20000400000 */
[----:B------:R-:W-:Y:S01]  /*7e10*/  FFMA R0, R26, R21, R0 ;  /* 0x000000151a007223 */ /* 0x000fe20000000000 */
[C---:B------:R-:W-:Y:S01]  /*7e20*/  FMUL R7, R24.reuse, R10 ;  /* 0x0000000a18077220 */ /* 0x040fe20000400000 */
[----:B------:R-:W-:Y:S01]  /*7e30*/  F2FP.F16.F32.PACK_AB R4, R5, R4 ;  /* 0x000000040504723e */ /* 0x000fe200000000ff */
[----:B------:R-:W-:Y:S01]  /*7e40*/  FMUL R11, R24, R11 ;  /* 0x0000000b180b7220 */ /* 0x000fe20000400000 */
[----:B------:R-:W-:Y:S01]  /*7e50*/  FFMA R2, R26, R25, R2 ;  /* 0x000000191a027223 */ /* 0x000fe20000000002 */
[----:B------:R-:W-:Y:S01]  /*7e60*/  F2FP.F16.F32.PACK_AB R5, R0, R6 ;  /* 0x000000060005723e */ /* 0x000fe200000000ff */
[----:B------:R-:W-:Y:S01]  /*7e70*/  FMUL R8, R24, R12 ;  /* 0x0000000c18087220 */ /* 0x000fe20000400000 */
[----:B------:R-:W-:Y:S01]  /*7e80*/  MOV R0, UR44 ;  /* 0x0000002c00007c02 */ /* 0x000fe20008000f00 */
[----:B------:R-:W-:Y:S01]  /*7e90*/  FFMA R3, R26, R27, R3 ;  /* 0x0000001b1a037223 */ /* 0x000fe20000000003 */
[----:B------:R-:W-:Y:S01]  /*7ea0*/  FMUL R9, R24, R13 ;  /* 0x0000000d18097220 */ /* 0x000fe20000400000 */
[----:B------:R-:W-:Y:S01]  /*7eb0*/  FFMA R7, R26, R28, R7 ;  /* 0x0000001c1a077223 */ /* 0x000fe20000000007 */
[----:B------:R-:W-:Y:S01]  /*7ec0*/  FMUL R10, R24, R14 ;  /* 0x0000000e180a7220 */ /* 0x000fe20000400000 */
[----:B------:R-:W-:Y:S01]  /*7ed0*/  FFMA R11, R26, R29, R11 ;  /* 0x0000001d1a0b7223 */ /* 0x000fe2000000000b */
[----:B------:R-:W-:Y:S01]  /*7ee0*/  FMUL R15, R24, R15 ;  /* 0x0000000f180f7220 */ /* 0x000fe20000400000 */
[----:B------:R-:W-:Y:S01]  /*7ef0*/  FFMA R8, R26, R30, R8 ;  /* 0x0000001e1a087223 */ /* 0x000fe20000000008 */
[----:B------:R-:W-:Y:S01]  /*7f00*/  LEA R0, R0, R48, 0xb ;  /* 0x0000003000007211 */ /* 0x000fe200078e58ff */
[----:B------:R-:W-:Y:S01]  /*7f10*/  FMUL R12, R24, R16 ;  /* 0x00000010180c7220 */ /* 0x000fe20000400000 */
[----:B------:R-:W-:Y:S01]  /*7f20*/  FFMA R9, R26, R31, R9 ;  /* 0x0000001f1a097223 */ /* 0x000fe20000000009 */
[----:B------:R-:W-:Y:S01]  /*7f30*/  FMUL R13, R24, R17 ;  /* 0x00000011180d7220 */ /* 0x000fe20000400000 */
[----:B------:R-:W-:Y:S01]  /*7f40*/  FFMA R10, R26, R32, R10 ;  /* 0x000000201a0a7223 */ /* 0x000fe2000000000a */
[----:B------:R-:W-:Y:S01]  /*7f50*/  FMUL R14, R24, R18 ;  /* 0x00000012180e7220 */ /* 0x000fe20000400000 */
[----:B------:R-:W-:Y:S01]  /*7f60*/  FFMA R15, R26, R33, R15 ;  /* 0x000000211a0f7223 */ /* 0x000fe2000000000f */
[----:B------:R-:W-:Y:S01]  /*7f70*/  FMUL R19, R24, R19 ;  /* 0x0000001318137220 */ /* 0x000fe20000400000 */
[----:B------:R-:W-:Y:S01]  /*7f80*/  F2FP.F16.F32.PACK_AB R6, R3, R2 ;  /* 0x000000020306723e */ /* 0x000fe200000000ff */
[C---:B------:R-:W-:Y:S01]  /*7f90*/  FFMA R12, R26.reuse, R34, R12 ;  /* 0x000000221a0c7223 */ /* 0x040fe2000000000c */
[----:B------:R-:W-:Y:S01]  /*7fa0*/  F2FP.F16.F32.PACK_AB R7, R11, R7 ;  /* 0x000000070b07723e */ /* 0x000fe200000000ff */
[----:B------:R-:W-:Y:S01]  /*7fb0*/  FFMA R13, R26, R35, R13 ;  /* 0x000000231a0d7223 */ /* 0x000fe2000000000d */
[----:B------:R-:W-:Y:S01]  /*7fc0*/  LEA R0, R0, UR45, 0x1 ;  /* 0x0000002d00007c11 */ /* 0x000fe2000f8e08ff */
[C---:B------:R-:W-:Y:S01]  /*7fd0*/  FFMA R14, R26.reuse, R36, R14 ;  /* 0x000000241a0e7223 */ /* 0x040fe2000000000e */
[----:B------:R-:W-:Y:S01]  /*7fe0*/  FFMA R19, R26, R37, R19 ;  /* 0x000000251a137223 */ /* 0x000fe20000000013 */
[----:B------:R-:W-:Y:S02]  /*7ff0*/  F2FP.F16.F32.PACK_AB R8, R9, R8 ;  /* 0x000000080908723e */ /* 0x000fe400000000ff */
[----:B------:R1:W-:Y:S01]  /*8000*/  STS.128 [R0+0x300], R4 ;  /* 0x0003000400007388 */ /* 0x0003e20000000c00 */
        /* <DEDUP_REMOVED lines=14> */
[----:B------:R-:W-:Y:S02]  /*80f0*/  ULEA UR5, UR44, UR45, 0xc ;  /* 0x0000002d2c057291 */ /* 0x000fe4000f8e60ff */
[----:B------:R-:W-:Y:S02]  /*8100*/  UIADD3 UR13, UPT, UPT, UR49, 0x10, URZ ;  /* 0x00000010310d7890 */ /* 0x000fe4000fffe0ff */
[----:B------:R-:W-:Y:S02]  /*8110*/  UIADD3 UR12, UPT, UPT, UR5, 0x300, URZ ;  /* 0x00000300050c7890 */ /* 0x000fe4000fffe0ff */
[----:B------:R-:W-:Y:S01]  /*8120*/  UIADD3 UR8, UPT, UPT, UR5, 0xb00, URZ ;  /* 0x00000b0005087890 */ /* 0x000fe2000fffe0ff */
[----:B------:R-:W-:Y:S01]  /*8130*/  UMOV UR14, UR50 ;  /* 0x00000032000e7c82 */ /* 0x000fe20008000000 */
[----:B------:R-:W-:Y:S01]  /*8140*/  UMOV UR15, UR36 ;  /* 0x00000024000f7c82 */ /* 0x000fe20008000000 */
[----:B------:R-:W-:Y:S01]  /*8150*/  UIADD3 UR9, UPT, UPT, UR49, 0x30, URZ ;  /* 0x0000003031097890 */ /* 0x000fe2000fffe0ff */
[----:B------:R-:W-:Y:S01]  /*8160*/  UMOV UR10, UR50 ;  /* 0x00000032000a7c82 */ /* 0x000fe20008000000 */
[----:B------:R-:W-:Y:S01]  /*8170*/  UMOV UR11, UR36 ;  /* 0x00000024000b7c82 */ /* 0x000fe20008000000 */
[----:B--2---:R-:W-:Y:S04]  /*8180*/  UIADD3 UR4, UP0, UPT, UR6, 0x680, URZ ;  /* 0x0000068006047890 */ /* 0x004fe8000ff1e0ff */
[----:B------:R-:W-:Y:S09]  /*8190*/  UIADD3.X UR5, UPT, UPT, URZ, UR7, URZ, UP0, !UPT ;  /* 0x00000007ff057290 */ /* 0x000ff200087fe4ff */
[----:B------:R2:W-:Y:S01]  /*81a0*/  UTMASTG.3D [UR12], [UR4] ;  /* 0x0000000c040073b5 */ /* 0x0005e20008010000 */
[----:B------:R2:W-:Y:S02]  /*81b0*/  UTMASTG.3D [UR8], [UR4] ;  /* 0x00000008040073b5 */ /* 0x0005e40008010000 */
[----:B--2---:R0:W-:Y:S02]  /*81c0*/  UTMACMDFLUSH ;  /* 0x00000000000079b7 */ /* 0x0041e40000000000 */
.L_x_138:
[----:B------:R-:W-:Y:S05]  /*81d0*/  BSYNC.RECONVERGENT B0 ;  /* 0x0000000000007941 */ /* 0x000fea0003800200 */
.L_x_137:
[----:B------:R-:W-:Y:S01]  /*81e0*/  UIADD3 UR4, UPT, UPT, UR44, 0x1, URZ ;  /* 0x000000012c047890 */ /* 0x000fe2000fffe0ff */
[----:B------:R-:W-:Y:S03]  /*81f0*/  BSSY.RECONVERGENT B0, `(.L_x_139) ;  /* 0x0000008000007945 */ /* 0x000fe60003800200 */
[----:B------:R-:W-:Y:S04]  /*8200*/  UISETP.NE.AND UP0, UPT, UR4, 0x3, UPT ;  /* 0x000000030400788c */ /* 0x000fe8000bf05270 */
[----:B------:R-:W-:Y:S02]  /*8210*/  UISETP.EQ.XOR UP1, UPT, UR46, 0x3, !UP0 ;  /* 0x000000032e00788c */ /* 0x000fe4000c722a70 */
[----:B------:R-:W-:Y:S02]  /*8220*/  USEL UR47, UR4, URZ, UP0 ;  /* 0x000000ff042f7287 */ /* 0x000fe40008000000 */
[----:B------:R-:W-:Y:S04]  /*8230*/  USEL UR5, URZ, 0x1, !UP1 ;  /* 0x00000001ff057887 */ /* 0x000fe8000c800000 */
[----:B------:R-:W-:Y:S01]  /*8240*/  ULOP3.LUT UR54, UR54, UR5, URZ, 0x3c, !UPT ;  /* 0x0000000536367292 */ /* 0x000fe2000f8e3cff */
[----:B------:R-:W-:Y:S11]  /*8250*/  @P0 BRA `(.L_x_140) ;  /* 0x0000000000040947 */ /* 0x000ff60003800000 */
[----:B------:R-:W-:Y:S04]  /*8260*/  DEPBAR.LE SB0, 0x1 ;  /* 0x000080400000791a */ /* 0x000fe80000000000 */
.L_x_140:
[----:B------:R-:W-:Y:S05]  /*8270*/  BSYNC.RECONVERGENT B0 ;  /* 0x0000000000007941 */ /* 0x000fea0003800200 */
.L_x_139:
[----:B------:R-:W-:Y:S01]  /*8280*/  BAR.SYNC.DEFER_BLOCKING 0x1, 0x80 ;  /* 0x0042000000007b1d */ /* 0x000fe20000010000 */
[----:B------:R-:W-:Y:S01]  /*8290*/  UISETP.NE.AND UP0, UPT, UR53, -0x2, UPT ;  /* 0xfffffffe3500788c */ /* 0x000fe2000bf05270 */
[----:B------:R-:W-:Y:S08]  /*82a0*/  IADD3 R22, PT, PT, R22, 0x1, RZ ;  /* 0x0000000116167810 */ /* 0x000ff00007ffe0ff */
[----:B------:R-:W-:Y:S05]  /*82b0*/  BRA.U !UP0, `(.L_x_141) ;  /* 0x0000000108287547 */ /* 0x000fea000b800000 */
[----:B-1----:R-:W1:Y:S01]  /*82c0*/  S2R R0, SR_CgaCtaId ;  /* 0x0000000000007919 */ /* 0x002e620000008800 */
[----:B------:R-:W-:Y:S01]  /*82d0*/  ISETP.NE.AND P0, PT, R61, RZ, PT ;  /* 0x000000ff3d00720c */ /* 0x000fe20003f05270 */
[----:B------:R-:W-:Y:S01]  /*82e0*/  IMAD.U32 R2, RZ, RZ, UR52 ;  /* 0x00000034ff027e24 */ /* 0x000fe2000f8e00ff */
[----:B------:R-:W-:Y:S04]  /*82f0*/  UIADD3 UR4, UPT, UPT, UR52, 0x1, URZ ;  /* 0x0000000134047890 */ /* 0x000fe8000fffe0ff */
[----:B------:R-:W-:Y:S04]  /*8300*/  UISETP.NE.AND UP0, UPT, UR4, 0x3, UPT ;  /* 0x000000030400788c */ /* 0x000fe8000bf05270 */
[----:B------:R-:W-:Y:S03]  /*8310*/  USEL UR52, UR4, URZ, UP0 ;  /* 0x000000ff04347287 */ /* 0x000fe60008000000 */
[----:B------:R-:W-:Y:S05]  /*8320*/  @P0 LEA R2, R2, UR45, 0x3 ;  /* 0x0000002d02020c11 */ /* 0x000fea000f8e18ff */
[----:B------:R-:W-:Y:S05]  /*8330*/  @P0 VIADD R2, R2, 0x128 ;  /* 0x0000012802020836 */ /* 0x000fea0000000000 */
[----:B-1----:R-:W-:Y:S04]  /*8340*/  @P0 PRMT R0, R0, 0x654, R2 ;  /* 0x0000065400000816 */ /* 0x002fe80000000002 */
[----:B------:R2:W-:Y:S03]  /*8350*/  @P0 SYNCS.ARRIVE.TRANS64.RED.A1T0 RZ, [R0+URZ], RZ ;  /* 0x000000ff00ff09a7 */ /* 0x0005e600081004ff */
.L_x_141:
[----:B------:R-:W-:Y:S01]  /*8360*/  R2UR UR6, R60 ;  /* 0x000000003c0672ca */ /* 0x000fe200000e0000 */
[----:B------:R-:W-:Y:S01]  /*8370*/  UIADD3 UR53, UPT, UPT, UR53, 0x2, URZ ;  /* 0x0000000235357890 */ /* 0x000fe2000fffe0ff */
[----:B------:R-:W-:Y:S01]  /*8380*/  R2UR UR5, R52 ;  /* 0x00000000340572ca */ /* 0x000fe200000e0000 */
[----:B------:R-:W-:Y:S01]  /*8390*/  UMOV UR36, UR63 ;  /* 0x0000003f00247c82 */ /* 0x000fe20008000000 */
[----:B------:R-:W-:Y:S02]  /*83a0*/  R2UR UR4, R53 ;  /* 0x00000000350472ca */ /* 0x000fe400000e0000 */
[----:B------:R-:W-:Y:S02]  /*83b0*/  ISETP.NE.AND P0, PT, R56, 0x2, PT ;  /* 0x000000023800780c */ /* 0x000fe40003f05270 */
[----:B------:R-:W-:Y:S02]  /*83c0*/  ISETP.NE.AND P1, PT, R22, 0x4, PT ;  /* 0x000000041600780c */ /* 0x000fe40003f25270 */
[----:B------:R-:W-:Y:S02]  /*83d0*/  SEL R2, RZ, 0x1, P0 ;  /* 0x00000001ff027807 */ /* 0x000fe40000000000 */
[----:B-12---:R-:W-:Y:S01]  /*83e0*/  SEL R0, RZ, 0x1, P1 ;  /* 0x00000001ff007807 */ /* 0x006fe20000800000 */
[----:B------:R-:W-:Y:S01]  /*83f0*/  UISETP.NE.AND UP0, UPT, UR6, URZ, UPT ;  /* 0x000000ff0600728c */ /* 0x000fe2000bf05270 */
[----:B------:R-:W-:Y:S01]  /*8400*/  LOP3.LUT R57, R57, R2, RZ, 0x3c, !PT ;  /* 0x0000000239397212 */ /* 0x000fe200078e3cff */
[----:B------:R-:W-:Y:S01]  /*8410*/  UIADD3 UR25, UPT, UPT, UR37, UR5, URZ ;  /* 0x0000000525197290 */ /* 0x000fe2000fffe0ff */
[----:B------:R-:W-:Y:S01]  /*8420*/  LOP3.LUT R58, R58, R0, RZ, 0x3c, !PT ;  /* 0x000000003a3a7212 */ /* 0x000fe200078e3cff */
[----:B------:R-:W-:Y:S01]  /*8430*/  UIADD3 UR20, UPT, UPT, UR38, UR4, URZ ;  /* 0x0000000426147290 */ /* 0x000fe2000fffe0ff */
[----:B------:R-:W-:Y:S02]  /*8440*/  SEL R56, R56, RZ, P0 ;  /* 0x000000ff38387207 */ /* 0x000fe40000000000 */
[----:B------:R-:W-:Y:S02]  /*8450*/  SEL R22, R22, RZ, P1 ;  /* 0x000000ff16167207 */ /* 0x000fe40000800000 */
[----:B------:R-:W-:Y:S07]  /*8460*/  BRA.U UP0, `(.L_x_142) ;  /* 0xffffffdd00687547 */ /* 0x000fee000b83ffff */
[----:B------:R-:W1:Y:S01]  /*8470*/  LDCU.64 UR4, c[0x0][0x888] ;  /* 0x00011100ff0477ac */ /* 0x000e620008000a00 */
[----:B------:R-:W2:Y:S01]  /*8480*/  LDCU.64 UR6, c[0x0][0x890] ;  /* 0x00011200ff0677ac */ /* 0x000ea20008000a00 */
[----:B-1----:R-:W-:Y:S02]  /*8490*/  ISETP.NE.U32.AND P2, PT, RZ, UR4, PT ;  /* 0x00000004ff007c0c */ /* 0x002fe4000bf45070 */
[----:B--2---:R-:W-:Y:S02]  /*84a0*/  ISETP.NE.U32.AND P1, PT, RZ, UR6, PT ;  /* 0x00000006ff007c0c */ /* 0x004fe4000bf25070 */
[----:B------:R-:W-:Y:S02]  /*84b0*/  ISETP.NE.AND.EX P2, PT, RZ, UR5, PT, P2 ;  /* 0x00000005ff007c0c */ /* 0x000fe4000bf45320 */
[----:B------:R-:W-:-:S13]  /*84c0*/  ISETP.NE.AND.EX P0, PT, RZ, UR7, PT, P1 ;  /* 0x00000007ff007c0c */ /* 0x000fda000bf05310 */
[----:B------:R-:W-:Y:S05]  /*84d0*/  @P2 BRA P0, `(.L_x_143) ;  /* 0x00000000003c2947 */ /* 0x000fea0000000000 */
[----:B------:R-:W-:-:S13]  /*84e0*/  ISETP.NE.AND.EX P1, PT, RZ, UR7, PT, P1 ;  /* 0x00000007ff007c0c */ /* 0x000fda000bf25310 */
[----:B------:R-:W-:Y:S05]  /*84f0*/  @P1 BRA `(.L_x_144) ;  /* 0x00000000000c1947 */ /* 0x000fea0003800000 */
[----:B------:R-:W-:-:S13]  /*8500*/  FSETP.NEU.AND P0, PT, R26, RZ, PT ;  /* 0x000000ff1a00720b */ /* 0x000fda0003f0d000 */
[----:B------:R-:W-:Y:S05]  /*8510*/  @!P0 EXIT ;  /* 0x000000000000894d */ /* 0x000fea0003800000 */
[----:B------:R-:W-:Y:S05]  /*8520*/  BRA `(.L_x_143) ;  /* 0x0000000000287947 */ /* 0x000fea0003800000 */
.L_x_144:
[----:B------:R-:W-:Y:S01]  /*8530*/  ISETP.NE.AND P0, PT, R55, RZ, PT ;  /* 0x000000ff3700720c */ /* 0x000fe20003f05270 */
[----:B------:R-:W-:-:S12]  /*8540*/  BSSY.RECONVERGENT B0, `(.L_x_143) ;  /* 0x0000008000007945 */ /* 0x000fd80003800200 */
[----:B------:R-:W-:Y:S05]  /*8550*/  @P0 BRA `(.L_x_145) ;  /* 0x0000000000100947 */ /* 0x000fea0003800000 */
[----:B------:R-:W-:-:S04]  /*8560*/  ISETP.NE.U32.AND P0, PT, RZ, UR4, PT ;  /* 0x00000004ff007c0c */ /* 0x000fc8000bf05070 */
[----:B------:R-:W-:-:S13]  /*8570*/  ISETP.NE.AND.EX P0, PT, RZ, UR5, PT, P0 ;  /* 0x00000005ff007c0c */ /* 0x000fda000bf05300 */
[----:B------:R-:W-:Y:S05]  /*8580*/  @!P0 EXIT ;  /* 0x000000000000894d */ /* 0x000fea0003800000 */
[----:B------:R-:W-:Y:S05]  /*8590*/  BRA `(.L_x_146) ;  /* 0x0000000000087947 */ /* 0x000fea0003800000 */
.L_x_145:
[----:B------:R-:W-:-:S13]  /*85a0*/  FSETP.NEU.AND P0, PT, R26, RZ, PT ;  /* 0x000000ff1a00720b */ /* 0x000fda0003f0d000 */
[----:B------:R-:W-:Y:S05]  /*85b0*/  @!P0 EXIT ;  /* 0x000000000000894d */ /* 0x000fea0003800000 */
.L_x_146:
[----:B------:R-:W-:Y:S05]  /*85c0*/  BSYNC.RECONVERGENT B0 ;  /* 0x0000000000007941 */ /* 0x000fea0003800200 */
.L_x_143:
[----:B------:R-:W1:Y:S01]  /*85d0*/  S2UR UR7, SR_CgaCtaId ;  /* 0x00000000000779c3 */ /* 0x000e620000008800 */
[----:B------:R-:W-:Y:S01]  /*85e0*/  ULEA UR6, UR52, UR45, 0x3 ;  /* 0x0000002d34067291 */ /* 0x000fe2000f8e18ff */
[----:B------:R-:W-:-:S04]  /*85f0*/  DEPBAR.LE SB0, 0x0 ;  /* 0x000080000000791a */ /* 0x000fc80000000000 */
[----:B------:R-:W-:-:S04]  /*8600*/  UIADD3 UR6, UPT, UPT, UR6, 0x128, URZ ;  /* 0x0000012806067890 */ /* 0x000fc8000fffe0ff */
[----:B-1----:R-:W-:-:S09]  /*8610*/  UPRMT UR6, UR7, 0x654, UR6 ;  /* 0x0000065407067896 */ /* 0x002fd20008000006 */
[----:B------:R-:W-:Y:S01]  /*8620*/  SYNCS.ARRIVE.TRANS64.RED.A1T0 RZ, [UR6], RZ ;  /* 0x000000ffffff79a7 */ /* 0x000fe20008100406 */
[----:B------:R-:W-:Y:S05]  /*8630*/  EXIT ;  /* 0x000000000000794d */ /* 0x000fea0003800000 */
.L_x_25:
[----:B--2---:R2:W4:Y:S02]  /*8640*/  SYNCS.PHASECHK.TRANS64.TRYWAIT P0, [R0+URZ+0x1c0], R2 ;  /* 0x0001c002000075a7 */ /* 0x00452400080011ff */
[----:B----4-:R-:W-:Y:S05]  /*8650*/  @!P0 NANOSLEEP.SYNCS 0x989680 ;  /* 0x009896800000895d */ /* 0x010fea0003900000 */
[----:B------:R-:W4:Y:S02]  /*8660*/  @!P0 SYNCS.PHASECHK.TRANS64 P0, [R0+URZ+0x1c0], R2 ;  /* 0x0001c002000085a7 */ /* 0x000f2400080010ff */
[----:B----4-:R-:W-:Y:S05]  /*8670*/  @!P0 BRA `(.L_x_25) ;  /* 0xfffffffc00f08947 */ /* 0x010fea000383ffff */
[----:B------:R-:W-:Y:S05]  /*8680*/  BRA `(.L_x_147) ;  /* 0xffffff9400a47947 */ /* 0x000fea000383ffff */
.L_x_28:
[----:B--2---:R-:W-:-:S07]  /*8690*/  MOV R0, UR33 ;  /* 0x0000002100007c02 */ /* 0x004fce0008000f00 */
.L_x_148:
[----:B--2---:R2:W4:Y:S02]  /*86a0*/  SYNCS.PHASECHK.TRANS64.TRYWAIT P0, [R0+URZ+0x88], R3 ;  /* 0x00008803000075a7 */ /* 0x00452400080011ff */
[----:B----4-:R-:W-:Y:S05]  /*86b0*/  @!P0 NANOSLEEP.SYNCS 0x989680 ;  /* 0x009896800000895d */ /* 0x010fea0003900000 */
[----:B------:R-:W4:Y:S02]  /*86c0*/  @!P0 SYNCS.PHASECHK.TRANS64 P0, [R0+URZ+0x88], R3 ;  /* 0x00008803000085a7 */ /* 0x000f2400080010ff */
[----:B----4-:R-:W-:Y:S05]  /*86d0*/  @!P0 BRA `(.L_x_148) ;  /* 0xfffffffc00f08947 */ /* 0x010fea000383ffff */
[----:B------:R-:W-:Y:S05]  /*86e0*/  BRA `(.L_x_27) ;  /* 0xffffff9400f47947 */ /* 0x000fea000383ffff */
.L_x_35:
[----:B-1----:R-:W-:-:S07]  /*86f0*/  MOV R0, UR17 ;  /* 0x0000001100007c02 */ /* 0x002fce0008000f00 */
.L_x_149:
[----:B-1----:R1:W2:Y:S02]  /*8700*/  SYNCS.PHASECHK.TRANS64.TRYWAIT P0, [R0+URZ+0x88], R3 ;  /* 0x00008803000075a7 */ /* 0x0022a400080011ff */
[----:B--2---:R-:W-:Y:S05]  /*8710*/  @!P0 NANOSLEEP.SYNCS 0x989680 ;  /* 0x009896800000895d */ /* 0x004fea0003900000 */
[----:B------:R-:W2:Y:S02]  /*8720*/  @!P0 SYNCS.PHASECHK.TRANS64 P0, [R0+URZ+0x88], R3 ;  /* 0x00008803000085a7 */ /* 0x000ea400080010ff */
[----:B--2---:R-:W-:Y:S05]  /*8730*/  @!P0 BRA `(.L_x_149) ;  /* 0xfffffffc00f08947 */ /* 0x004fea000383ffff */
[----:B------:R-:W-:Y:S05]  /*8740*/  BRA `(.L_x_34) ;  /* 0xffffff9800b87947 */ /* 0x000fea000383ffff */
.L_x_40:
[----:B-1----:R1:W2:Y:S02]  /*8750*/  SYNCS.PHASECHK.TRANS64.TRYWAIT P0, [R3+URZ+0x150], R0 ;  /* 0x00015000030075a7 */ /* 0x0022a400080011ff */
[----:B--2---:R-:W-:Y:S05]  /*8760*/  @!P0 NANOSLEEP.SYNCS 0x989680 ;  /* 0x009896800000895d */ /* 0x004fea0003900000 */
[----:B------:R-:W2:Y:S02]  /*8770*/  @!P0 SYNCS.PHASECHK.TRANS64 P0, [R3+URZ+0x150], R0 ;  /* 0x00015000030085a7 */ /* 0x000ea400080010ff */
[----:B--2---:R-:W-:Y:S05]  /*8780*/  @!P0 BRA `(.L_x_40) ;  /* 0xfffffffc00f08947 */ /* 0x004fea000383ffff */
[----:B------:R-:W-:Y:S05]  /*8790*/  BRA `(.L_x_150) ;  /* 0xffffff9c005c7947 */ /* 0x000fea000383ffff */
.L_x_44:
[----:B------:R-:W-:-:S07]  /*87a0*/  MOV R0, UR4 ;  /* 0x0000000400007c02 */ /* 0x000fce0008000f00 */
.L_x_151:
[----:B-1----:R1:W2:Y:S02]  /*87b0*/  SYNCS.PHASECHK.TRANS64.TRYWAIT P0, [R0+URZ], R2 ;  /* 0x00000002000075a7 */ /* 0x0022a400080011ff */
[----:B--2---:R-:W-:Y:S05]  /*87c0*/  @!P0 NANOSLEEP.SYNCS 0x989680 ;  /* 0x009896800000895d */ /* 0x004fea0003900000 */
[----:B------:R-:W2:Y:S02]  /*87d0*/  @!P0 SYNCS.PHASECHK.TRANS64 P0, [R0+URZ], R2 ;  /* 0x00000002000085a7 */ /* 0x000ea400080010ff */
[----:B--2---:R-:W-:Y:S05]  /*87e0*/  @!P0 BRA `(.L_x_151) ;  /* 0xfffffffc00f08947 */ /* 0x004fea000383ffff */
[----:B------:R-:W-:Y:S05]  /*87f0*/  BRA `(.L_x_152) ;  /* 0xffffffa400087947 */ /* 0x000fea000383ffff */
.L_x_45:
[----:B------:R-:W-:-:S07]  /*8800*/  MOV R0, UR5 ;  /* 0x0000000500007c02 */ /* 0x000fce0008000f00 */
.L_x_153:
[----:B-1----:R1:W2:Y:S02]  /*8810*/  SYNCS.PHASECHK.TRANS64.TRYWAIT P0, [R0+URZ], R3 ;  /* 0x00000003000075a7 */ /* 0x0022a400080011ff */
[----:B--2---:R-:W-:Y:S05]  /*8820*/  @!P0 NANOSLEEP.SYNCS 0x989680 ;  /* 0x009896800000895d */ /* 0x004fea0003900000 */
[----:B------:R-:W2:Y:S02]  /*8830*/  @!P0 SYNCS.PHASECHK.TRANS64 P0, [R0+URZ], R3 ;  /* 0x00000003000085a7 */ /* 0x000ea400080010ff */
[----:B--2---:R-:W-:Y:S05]  /*8840*/  @!P0 BRA `(.L_x_153) ;  /* 0xfffffffc00f08947 */ /* 0x004fea000383ffff */
[----:B------:R-:W-:Y:S05]  /*8850*/  BRA `(.L_x_154) ;  /* 0xffffffa400147947 */ /* 0x000fea000383ffff */
.L_x_46:
[----:B------:R-:W-:-:S07]  /*8860*/  MOV R0, UR5 ;  /* 0x0000000500007c02 */ /* 0x000fce0008000f00 */
.L_x_155:
[----:B-1----:R1:W2:Y:S02]  /*8870*/  SYNCS.PHASECHK.TRANS64.TRYWAIT P0, [R0+URZ], R3 ;  /* 0x00000003000075a7 */ /* 0x0022a400080011ff */
[----:B--2---:R-:W-:Y:S05]  /*8880*/  @!P0 NANOSLEEP.SYNCS 0x989680 ;  /* 0x009896800000895d */ /* 0x004fea0003900000 */
[----:B------:R-:W2:Y:S02]  /*8890*/  @!P0 SYNCS.PHASECHK.TRANS64 P0, [R0+URZ], R3 ;  /* 0x00000003000085a7 */ /* 0x000ea400080010ff */
[----:B--2---:R-:W-:Y:S05]  /*88a0*/  @!P0 BRA `(.L_x_155) ;  /* 0xfffffffc00f08947 */ /* 0x004fea000383ffff */
[----:B------:R-:W-:Y:S05]  /*88b0*/  BRA `(.L_x_156) ;  /* 0xffffffa400207947 */ /* 0x000fea000383ffff */
.L_x_47:
[----:B------:R-:W-:-:S07]  /*88c0*/  MOV R0, UR5 ;  /* 0x0000000500007c02 */ /* 0x000fce0008000f00 */
.L_x_157:
[----:B-1----:R1:W2:Y:S02]  /*88d0*/  SYNCS.PHASECHK.TRANS64.TRYWAIT P0, [R0+URZ], R3 ;  /* 0x00000003000075a7 */ /* 0x0022a400080011ff */
[----:B--2---:R-:W-:Y:S05]  /*88e0*/  @!P0 NANOSLEEP.SYNCS 0x989680 ;  /* 0x009896800000895d */ /* 0x004fea0003900000 */
[----:B------:R-:W2:Y:S02]  /*88f0*/  @!P0 SYNCS.PHASECHK.TRANS64 P0, [R0+URZ], R3 ;  /* 0x00000003000085a7 */ /* 0x000ea400080010ff */
[----:B--2---:R-:W-:Y:S05]  /*8900*/  @!P0 BRA `(.L_x_157) ;  /* 0xfffffffc00f08947 */ /* 0x004fea000383ffff */
[----:B------:R-:W-:Y:S05]  /*8910*/  BRA `(.L_x_158) ;  /* 0xffffffa4002c7947 */ /* 0x000fea000383ffff */
.L_x_48:
[----:B------:R-:W-:-:S07]  /*8920*/  MOV R0, UR5 ;  /* 0x0000000500007c02 */ /* 0x000fce0008000f00 */
.L_x_159:
[----:B-1----:R1:W2:Y:S02]  /*8930*/  SYNCS.PHASECHK.TRANS64.TRYWAIT P0, [R0+URZ], R3 ;  /* 0x00000003000075a7 */ /* 0x0022a400080011ff */
[----:B--2---:R-:W-:Y:S05]  /*8940*/  @!P0 NANOSLEEP.SYNCS 0x989680 ;  /* 0x009896800000895d */ /* 0x004fea0003900000 */
[----:B------:R-:W2:Y:S02]  /*8950*/  @!P0 SYNCS.PHASECHK.TRANS64 P0, [R0+URZ], R3 ;  /* 0x00000003000085a7 */ /* 0x000ea400080010ff */
[----:B--2---:R-:W-:Y:S05]  /*8960*/  @!P0 BRA `(.L_x_159) ;  /* 0xfffffffc00f08947 */ /* 0x004fea000383ffff */
[----:B------:R-:W-:Y:S05]  /*8970*/  BRA `(.L_x_160) ;  /* 0xffffffa400387947 */ /* 0x000fea000383ffff */
.L_x_49:
[----:B------:R-:W-:-:S07]  /*8980*/  MOV R0, UR5 ;  /* 0x0000000500007c02 */ /* 0x000fce0008000f00 */
.L_x_161:
[----:B-1----:R1:W2:Y:S02]  /*8990*/  SYNCS.PHASECHK.TRANS64.TRYWAIT P0, [R0+URZ], R3 ;  /* 0x00000003000075a7 */ /* 0x0022a400080011ff */
[----:B--2---:R-:W-:Y:S05]  /*89a0*/  @!P0 NANOSLEEP.SYNCS 0x989680 ;  /* 0x009896800000895d */ /* 0x004fea0003900000 */
[----:B------:R-:W2:Y:S02]  /*89b0*/  @!P0 SYNCS.PHASECHK.TRANS64 P0, [R0+URZ], R3 ;  /* 0x00000003000085a7 */ /* 0x000ea400080010ff */
[----:B--2---:R-:W-:Y:S05]  /*89c0*/  @!P0 BRA `(.L_x_161) ;  /* 0xfffffffc00f08947 */ /* 0x004fea000383ffff */
[----:B------:R-:W-:Y:S05]  /*89d0*/  BRA `(.L_x_162) ;  /* 0xffffffa400447947 */ /* 0x000fea000383ffff */
.L_x_50:
[----:B------:R-:W-:-:S07]  /*89e0*/  MOV R0, UR5 ;  /* 0x0000000500007c02 */ /* 0x000fce0008000f00 */
.L_x_163:
[----:B-1----:R1:W2:Y:S02]  /*89f0*/  SYNCS.PHASECHK.TRANS64.TRYWAIT P0, [R0+URZ], R3 ;  /* 0x00000003000075a7 */ /* 0x0022a400080011ff */
[----:B--2---:R-:W-:Y:S05]  /*8a00*/  @!P0 NANOSLEEP.SYNCS 0x989680 ;  /* 0x009896800000895d */ /* 0x004fea0003900000 */
[----:B------:R-:W2:Y:S02]  /*8a10*/  @!P0 SYNCS.PHASECHK.TRANS64 P0, [R0+URZ], R3 ;  /* 0x00000003000085a7 */ /* 0x000ea400080010ff */
[----:B--2---:R-:W-:Y:S05]  /*8a20*/  @!P0 BRA `(.L_x_163) ;  /* 0xfffffffc00f08947 */ /* 0x004fea000383ffff */
[----:B------:R-:W-:Y:S05]  /*8a30*/  BRA `(.L_x_164) ;  /* 0xffffffa400507947 */ /* 0x000fea000383ffff */
.L_x_51:
[----:B------:R-:W-:-:S07]  /*8a40*/  MOV R0, UR5 ;  /* 0x0000000500007c02 */ /* 0x000fce0008000f00 */
.L_x_165:
[----:B-1----:R1:W2:Y:S02]  /*8a50*/  SYNCS.PHASECHK.TRANS64.TRYWAIT P0, [R0+URZ], R3 ;  /* 0x00000003000075a7 */ /* 0x0022a400080011ff */
[----:B--2---:R-:W-:Y:S05]  /*8a60*/  @!P0 NANOSLEEP.SYNCS 0x989680 ;  /* 0x009896800000895d */ /* 0x004fea0003900000 */
[----:B------:R-:W2:Y:S02]  /*8a70*/  @!P0 SYNCS.PHASECHK.TRANS64 P0, [R0+URZ], R3 ;  /* 0x00000003000085a7 */ /* 0x000ea400080010ff */
[----:B--2---:R-:W-:Y:S05]  /*8a80*/  @!P0 BRA `(.L_x_165) ;  /* 0xfffffffc00f08947 */ /* 0x004fea000383ffff */
[----:B------:R-:W-:Y:S05]  /*8a90*/  BRA `(.L_x_166) ;  /* 0xffffffa4005c7947 */ /* 0x000fea000383ffff */
.L_x_52:
[----:B------:R-:W-:-:S07]  /*8aa0*/  MOV R0, UR5 ;  /* 0x0000000500007c02 */ /* 0x000fce0008000f00 */
.L_x_167:
[----:B-1----:R1:W2:Y:S02]  /*8ab0*/  SYNCS.PHASECHK.TRANS64.TRYWAIT P0, [R0+URZ], R3 ;  /* 0x00000003000075a7 */ /* 0x0022a400080011ff */
[----:B--2---:R-:W-:Y:S05]  /*8ac0*/  @!P0 NANOSLEEP.SYNCS 0x989680 ;  /* 0x009896800000895d */ /* 0x004fea0003900000 */
[----:B------:R-:W2:Y:S02]  /*8ad0*/  @!P0 SYNCS.PHASECHK.TRANS64 P0, [R0+URZ], R3 ;  /* 0x00000003000085a7 */ /* 0x000ea400080010ff */
[----:B--2---:R-:W-:Y:S05]  /*8ae0*/  @!P0 BRA `(.L_x_167) ;  /* 0xfffffffc00f08947 */ /* 0x004fea000383ffff */
[----:B------:R-:W-:Y:S05]  /*8af0*/  BRA `(.L_x_168) ;  /* 0xffffffa400687947 */ /* 0x000fea000383ffff */
.L_x_53:
[----:B------:R-:W-:-:S07]  /*8b00*/  MOV R0, UR5 ;  /* 0x0000000500007c02 */ /* 0x000fce0008000f00 */
.L_x_169:
[----:B-1----:R1:W2:Y:S02]  /*8b10*/  SYNCS.PHASECHK.TRANS64.TRYWAIT P0, [R0+URZ], R3 ;  /* 0x00000003000075a7 */ /* 0x0022a400080011ff */
[----:B--2---:R-:W-:Y:S05]  /*8b20*/  @!P0 NANOSLEEP.SYNCS 0x989680 ;  /* 0x009896800000895d */ /* 0x004fea0003900000 */
[----:B------:R-:W2:Y:S02]  /*8b30*/  @!P0 SYNCS.PHASECHK.TRANS64 P0, [R0+URZ], R3 ;  /* 0x00000003000085a7 */ /* 0x000ea400080010ff */
[----:B--2---:R-:W-:Y:S05]  /*8b40*/  @!P0 BRA `(.L_x_169) ;  /* 0xfffffffc00f08947 */ /* 0x004fea000383ffff */
[----:B------:R-:W-:Y:S05]  /*8b50*/  BRA `(.L_x_170) ;  /* 0xffffffa400747947 */ /* 0x000fea000383ffff */
.L_x_54:
[----:B------:R-:W-:-:S07]  /*8b60*/  MOV R0, UR5 ;  /* 0x0000000500007c02 */ /* 0x000fce0008000f00 */
.L_x_171:
[----:B-1----:R1:W2:Y:S02]  /*8b70*/  SYNCS.PHASECHK.TRANS64.TRYWAIT P0, [R0+URZ], R3 ;  /* 0x00000003000075a7 */ /* 0x0022a400080011ff */
[----:B--2---:R-:W-:Y:S05]  /*8b80*/  @!P0 NANOSLEEP.SYNCS 0x989680 ;  /* 0x009896800000895d */ /* 0x004fea0003900000 */
[----:B------:R-:W2:Y:S02]  /*8b90*/  @!P0 SYNCS.PHASECHK.TRANS64 P0, [R0+URZ], R3 ;  /* 0x00000003000085a7 */ /* 0x000ea400080010ff */
[----:B--2---:R-:W-:Y:S05]  /*8ba0*/  @!P0 BRA `(.L_x_171) ;  /* 0xfffffffc00f08947 */ /* 0x004fea000383ffff */
[----:B------:R-:W-:Y:S05]  /*8bb0*/  BRA `(.L_x_172) ;  /* 0xffffffa400807947 */ /* 0x000fea000383ffff */
.L_x_55:
[----:B------:R-:W-:-:S07]  /*8bc0*/  MOV R0, UR5 ;  /* 0x0000000500007c02 */ /* 0x000fce0008000f00 */
.L_x_173:
[----:B-1----:R1:W2:Y:S02]  /*8bd0*/  SYNCS.PHASECHK.TRANS64.TRYWAIT P0, [R0+URZ], R3 ;  /* 0x00000003000075a7 */ /* 0x0022a400080011ff */
[----:B--2---:R-:W-:Y:S05]  /*8be0*/  @!P0 NANOSLEEP.SYNCS 0x989680 ;  /* 0x009896800000895d */ /* 0x004fea0003900000 */
[----:B------:R-:W2:Y:S02]  /*8bf0*/  @!P0 SYNCS.PHASECHK.TRANS64 P0, [R0+URZ], R3 ;  /* 0x00000003000085a7 */ /* 0x000ea400080010ff */
[----:B--2---:R-:W-:Y:S05]  /*8c00*/  @!P0 BRA `(.L_x_173) ;  /* 0xfffffffc00f08947 */ /* 0x004fea000383ffff */
[----:B------:R-:W-:Y:S05]  /*8c10*/  BRA `(.L_x_174) ;  /* 0xffffffa4008c7947 */ /* 0x000fea000383ffff */
.L_x_56:
[----:B------:R-:W-:-:S07]  /*8c20*/  MOV R0, UR5 ;  /* 0x0000000500007c02 */ /* 0x000fce0008000f00 */
.L_x_175:
[----:B-1----:R1:W2:Y:S02]  /*8c30*/  SYNCS.PHASECHK.TRANS64.TRYWAIT P0, [R0+URZ], R3 ;  /* 0x00000003000075a7 */ /* 0x0022a400080011ff */
[----:B--2---:R-:W-:Y:S05]  /*8c40*/  @!P0 NANOSLEEP.SYNCS 0x989680 ;  /* 0x009896800000895d */ /* 0x004fea0003900000 */
[----:B------:R-:W2:Y:S02]  /*8c50*/  @!P0 SYNCS.PHASECHK.TRANS64 P0, [R0+URZ], R3 ;  /* 0x00000003000085a7 */ /* 0x000ea400080010ff */
[----:B--2---:R-:W-:Y:S05]  /*8c60*/  @!P0 BRA `(.L_x_175) ;  /* 0xfffffffc00f08947 */ /* 0x004fea000383ffff */
[----:B------:R-:W-:Y:S05]  /*8c70*/  BRA `(.L_x_176) ;  /* 0xffffffa400987947 */ /* 0x000fea000383ffff */
.L_x_57:
[----:B------:R-:W-:-:S07]  /*8c80*/  MOV R0, UR5 ;  /* 0x0000000500007c02 */ /* 0x000fce0008000f00 */
.L_x_177:
[----:B-1----:R1:W2:Y:S02]  /*8c90*/  SYNCS.PHASECHK.TRANS64.TRYWAIT P0, [R0+URZ], R3 ;  /* 0x00000003000075a7 */ /* 0x0022a400080011ff */
[----:B--2---:R-:W-:Y:S05]  /*8ca0*/  @!P0 NANOSLEEP.SYNCS 0x989680 ;  /* 0x009896800000895d */ /* 0x004fea0003900000 */
[----:B------:R-:W2:Y:S02]  /*8cb0*/  @!P0 SYNCS.PHASECHK.TRANS64 P0, [R0+URZ], R3 ;  /* 0x00000003000085a7 */ /* 0x000ea400080010ff */
[----:B--2---:R-:W-:Y:S05]  /*8cc0*/  @!P0 BRA `(.L_x_177) ;  /* 0xfffffffc00f08947 */ /* 0x004fea000383ffff */
[----:B------:R-:W-:Y:S05]  /*8cd0*/  BRA `(.L_x_178) ;  /* 0xffffffa400a47947 */ /* 0x000fea000383ffff */
.L_x_58:
[----:B------:R-:W-:-:S07]  /*8ce0*/  MOV R0, UR5 ;  /* 0x0000000500007c02 */ /* 0x000fce0008000f00 */
.L_x_179:
[----:B-1----:R1:W2:Y:S02]  /*8cf0*/  SYNCS.PHASECHK.TRANS64.TRYWAIT P0, [R0+URZ], R3 ;  /* 0x00000003000075a7 */ /* 0x0022a400080011ff */
[----:B--2---:R-:W-:Y:S05]  /*8d00*/  @!P0 NANOSLEEP.SYNCS 0x989680 ;  /* 0x009896800000895d */ /* 0x004fea0003900000 */
[----:B------:R-:W2:Y:S02]  /*8d10*/  @!P0 SYNCS.PHASECHK.TRANS64 P0, [R0+URZ], R3 ;  /* 0x00000003000085a7 */ /* 0x000ea400080010ff */
[----:B--2---:R-:W-:Y:S05]  /*8d20*/  @!P0 BRA `(.L_x_179) ;  /* 0xfffffffc00f08947 */ /* 0x004fea000383ffff */
[----:B------:R-:W-:Y:S05]  /*8d30*/  BRA `(.L_x_180) ;  /* 0xffffffa400b07947 */ /* 0x000fea000383ffff */
.L_x_59:
[----:B------:R-:W-:-:S07]  /*8d40*/  MOV R0, UR5 ;  /* 0x0000000500007c02 */ /* 0x000fce0008000f00 */
.L_x_181:
[----:B-1----:R1:W2:Y:S02]  /*8d50*/  SYNCS.PHASECHK.TRANS64.TRYWAIT P0, [R0+URZ], R3 ;  /* 0x00000003000075a7 */ /* 0x0022a400080011ff */
[----:B--2---:R-:W-:Y:S05]  /*8d60*/  @!P0 NANOSLEEP.SYNCS 0x989680 ;  /* 0x009896800000895d */ /* 0x004fea0003900000 */
[----:B------:R-:W2:Y:S02]  /*8d70*/  @!P0 SYNCS.PHASECHK.TRANS64 P0, [R0+URZ], R3 ;  /* 0x00000003000085a7 */ /* 0x000ea400080010ff */
[----:B--2---:R-:W-:Y:S05]  /*8d80*/  @!P0 BRA `(.L_x_181) ;  /* 0xfffffffc00f08947 */ /* 0x004fea000383ffff */
[----:B------:R-:W-:Y:S05]  /*8d90*/  BRA `(.L_x_182) ;  /* 0xffffffa400bc7947 */ /* 0x000fea000383ffff */
.L_x_62:
[----:B--2---:R2:W3:Y:S02]  /*8da0*/  SYNCS.PHASECHK.TRANS64.TRYWAIT P0, [R2+URZ+0x1b0], R4 ;  /* 0x0001b004020075a7 */ /* 0x0044e400080011ff */
[----:B---3--:R-:W-:Y:S05]  /*8db0*/  @!P0 NANOSLEEP.SYNCS 0x989680 ;  /* 0x009896800000895d */ /* 0x008fea0003900000 */
[----:B------:R-:W3:Y:S02]  /*8dc0*/  @!P0 SYNCS.PHASECHK.TRANS64 P0, [R2+URZ+0x1b0], R4 ;  /* 0x0001b004020085a7 */ /* 0x000ee400080010ff */
[----:B---3--:R-:W-:Y:S05]  /*8dd0*/  @!P0 BRA `(.L_x_62) ;  /* 0xfffffffc00f08947 */ /* 0x008fea000383ffff */
[----:B------:R-:W-:Y:S05]  /*8de0*/  BRA `(.L_x_183) ;  /* 0xffffffa800207947 */ /* 0x000fea000383ffff */
.L_x_63:
[----:B------:R-:W-:-:S07]  /*8df0*/  MOV R2, UR4 ;  /* 0x0000000400027c02 */ /* 0x000fce0008000f00 */
.L_x_184:
[----:B--2---:R2:W3:Y:S02]  /*8e00*/  SYNCS.PHASECHK.TRANS64.TRYWAIT P0, [R2+URZ+0x160], R5 ;  /* 0x00016005020075a7 */ /* 0x0044e400080011ff */
[----:B---3--:R-:W-:Y:S05]  /*8e10*/  @!P0 NANOSLEEP.SYNCS 0x989680 ;  /* 0x009896800000895d */ /* 0x008fea0003900000 */
[----:B------:R-:W3:Y:S02]  /*8e20*/  @!P0 SYNCS.PHASECHK.TRANS64 P0, [R2+URZ+0x160], R5 ;  /* 0x00016005020085a7 */ /* 0x000ee400080010ff */
[----:B---3--:R-:W-:Y:S05]  /*8e30*/  @!P0 BRA `(.L_x_184) ;  /* 0xfffffffc00f08947 */ /* 0x008fea000383ffff */
[----:B------:R-:W-:Y:S05]  /*8e40*/  BRA `(.L_x_185) ;  /* 0xffffffa800307947 */ /* 0x000fea000383ffff */
.L_x_64:
[----:B--2---:R2:W3:Y:S02]  /*8e50*/  SYNCS.PHASECHK.TRANS64.TRYWAIT P1, [R2+URZ+0x150], R4 ;  /* 0x00015004020075a7 */ /* 0x0044e400080211ff */
[----:B---3--:R-:W-:Y:S05]  /*8e60*/  @!P1 NANOSLEEP.SYNCS 0x989680 ;  /* 0x009896800000995d */ /* 0x008fea0003900000 */
[----:B------:R-:W3:Y:S02]  /*8e70*/  @!P1 SYNCS.PHASECHK.TRANS64 P1, [R2+URZ+0x150], R4 ;  /* 0x00015004020095a7 */ /* 0x000ee400080210ff */
[----:B---3--:R-:W-:Y:S05]  /*8e80*/  @!P1 BRA `(.L_x_64) ;  /* 0xfffffffc00f09947 */ /* 0x008fea000383ffff */
[----:B------:R-:W-:Y:S05]  /*8e90*/  BRA `(.L_x_186) ;  /* 0xffffffa800607947 */ /* 0x000fea000383ffff */
.L_x_67:
[----:B------:R-:W-:-:S07]  /*8ea0*/  MOV R0, UR4 ;  /* 0x0000000400007c02 */ /* 0x000fce0008000f00 */
.L_x_187:
[----:B--2---:R2:W3:Y:S02]  /*8eb0*/  SYNCS.PHASECHK.TRANS64.TRYWAIT P0, [R0+URZ+0x160], R2 ;  /* 0x00016002000075a7 */ /* 0x0044e400080011ff */
[----:B---3--:R-:W-:Y:S05]  /*8ec0*/  @!P0 NANOSLEEP.SYNCS 0x989680 ;  /* 0x009896800000895d */ /* 0x008fea0003900000 */
[----:B------:R-:W3:Y:S02]  /*8ed0*/  @!P0 SYNCS.PHASECHK.TRANS64 P0, [R0+URZ+0x160], R2 ;  /* 0x00016002000085a7 */ /* 0x000ee400080010ff */
[----:B---3--:R-:W-:Y:S05]  /*8ee0*/  @!P0 BRA `(.L_x_187) ;  /* 0xfffffffc00f08947 */ /* 0x008fea000383ffff */
[----:B------:R-:W-:Y:S05]  /*8ef0*/  BRA `(.L_x_66) ;  /* 0xffffffa800b47947 */ /* 0x000fea000383ffff */
.L_x_76:
[----:B--2---:R-:W-:-:S04]  /*8f00*/  MOV R5, UR5 ;  /* 0x0000000500057c02 */ /* 0x004fc80008000f00 */
[----:B------:R2:W3:Y:S03]  /*8f10*/  SYNCS.PHASECHK.TRANS64.TRYWAIT P0, [R5+URZ+0x8], R6 ;  /* 0x00000806050075a7 */ /* 0x0004e600080011ff */
[----:B---3--:R-:W-:Y:S05]  /*8f20*/  @!P0 NANOSLEEP.SYNCS 0x989680 ;  /* 0x009896800000895d */ /* 0x008fea0003900000 */
[----:B------:R-:W3:Y:S02]  /*8f30*/  @!P0 SYNCS.PHASECHK.TRANS64 P0, [R5+URZ+0x8], R6 ;  /* 0x00000806050085a7 */ /* 0x000ee400080010ff */
[----:B---3--:R-:W-:Y:S05]  /*8f40*/  @!P0 BRA `(.L_x_76) ;  /* 0xfffffffc00ec8947 */ /* 0x008fea000383ffff */
[----:B------:R-:W-:Y:S05]  /*8f50*/  BRA `(.L_x_75) ;  /* 0xffffffac006c7947 */ /* 0x000fea000383ffff */
.L_x_78:
[----:B------:R-:W-:Y:S01]  /*8f60*/  BSSY B0, `(.L_x_188) ;  /* 0x0000006000007945 */ /* 0x000fe20003800000 */
[----:B------:R-:W-:-:S07]  /*8f70*/  MOV R15, 0xffffffff ;  /* 0xffffffff000f7802 */ /* 0x000fce0000000f00 */
[----:B-12--5:R-:W-:Y:S05]  /*8f80*/  WARPSYNC.COLLECTIVE R15, `(.L_x_189) ;  /* 0x000000000f0c7348 */ /* 0x026fea0003c00000 */
[----:B------:R-:W-:Y:S02]  /*8f90*/  ELECT P6, UR79, PT ;  /* 0x00000000004f782f */ /* 0x000fe400038c0000 */
[----:B------:R-:W-:Y:S01]  /*8fa0*/  MOV R14, UR79 ;  /* 0x0000004f000e7c02 */ /* 0x000fe20008000f00 */
[----:B-12--5:R-:W-:Y:S10]  /*8fb0*/  ENDCOLLECTIVE ;  /* 0x000000000000791b */ /* 0x026ff40003800000 */
.L_x_189:
[----:B------:R-:W-:Y:S05]  /*8fc0*/  BSYNC B0 ;  /* 0x0000000000007941 */ /* 0x000fea0003800000 */
.L_x_188:
[----:B------:R-:W-:Y:S05]  /*8fd0*/  BRA `(.L_x_190) ;  /* 0xffffffac009c7947 */ /* 0x000fea000383ffff */
.L_x_80:
[----:B--2---:R-:W-:-:S04]  /*8fe0*/  MOV R0, UR5 ;  /* 0x0000000500007c02 */ /* 0x004fc80008000f00 */
[----:B------:R2:W3:Y:S03]  /*8ff0*/  SYNCS.PHASECHK.TRANS64.TRYWAIT P0, [R0+URZ+0x8], R4 ;  /* 0x00000804000075a7 */ /* 0x0004e600080011ff */
[----:B---3--:R-:W-:Y:S05]  /*9000*/  @!P0 NANOSLEEP.SYNCS 0x989680 ;  /* 0x009896800000895d */ /* 0x008fea0003900000 */
[----:B------:R-:W3:Y:S02]  /*9010*/  @!P0 SYNCS.PHASECHK.TRANS64 P0, [R0+URZ+0x8], R4 ;  /* 0x00000804000085a7 */ /* 0x000ee400080010ff */
[----:B---3--:R-:W-:Y:S05]  /*9020*/  @!P0 BRA `(.L_x_80) ;  /* 0xfffffffc00ec8947 */ /* 0x008fea000383ffff */
[----:B------:R-:W-:Y:S05]  /*9030*/  BRA `(.L_x_79) ;  /* 0xffffffac00a07947 */ /* 0x000fea000383ffff */
.L_x_81:
[----:B-1----:R1:W2:Y:S02]  /*9040*/  SYNCS.PHASECHK.TRANS64.TRYWAIT P0, [R0+URZ+0x150], R4 ;  /* 0x00015004000075a7 */ /* 0x0022a400080011ff */
[----:B--2---:R-:W-:Y:S05]  /*9050*/  @!P0 NANOSLEEP.SYNCS 0x989680 ;  /* 0x009896800000895d */ /* 0x004fea0003900000 */
[----:B------:R-:W2:Y:S02]  /*9060*/  @!P0 SYNCS.PHASECHK.TRANS64 P0, [R0+URZ+0x150], R4 ;  /* 0x00015004000085a7 */ /* 0x000ea400080010ff */
[----:B--2---:R-:W-:Y:S05]  /*9070*/  @!P0 BRA `(.L_x_81) ;  /* 0xfffffffc00f08947 */ /* 0x004fea000383ffff */
[----:B------:R-:W-:Y:S05]  /*9080*/  BRA `(.L_x_191) ;  /* 0xffffffb0008c7947 */ /* 0x000fea000383ffff */
.L_x_83:
[----:B------:R-:W-:-:S07]  /*9090*/  MOV R0, UR31 ;  /* 0x0000001f00007c02 */ /* 0x000fce0008000f00 */
.L_x_192:
[----:B-1----:R1:W2:Y:S02]  /*90a0*/  SYNCS.PHASECHK.TRANS64.TRYWAIT P0, [R0+URZ+0x190], R4 ;  /* 0x00019004000075a7 */ /* 0x0022a400080011ff */
[----:B--2---:R-:W-:Y:S05]  /*90b0*/  @!P0 NANOSLEEP.SYNCS 0x989680 ;  /* 0x009896800000895d */ /* 0x004fea0003900000 */
[----:B------:R-:W2:Y:S02]  /*90c0*/  @!P0 SYNCS.PHASECHK.TRANS64 P0, [R0+URZ+0x190], R4 ;  /* 0x00019004000085a7 */ /* 0x000ea400080010ff */
[----:B--2---:R-:W-:Y:S05]  /*90d0*/  @!P0 BRA `(.L_x_192) ;  /* 0xfffffffc00f08947 */ /* 0x004fea000383ffff */
[----:B------:R-:W-:Y:S05]  /*90e0*/  BRA `(.L_x_193) ;  /* 0xffffffb000d87947 */ /* 0x000fea000383ffff */
.L_x_86:
[----:B------:R-:W-:Y:S07]  /*90f0*/  MOV R0, UR5 ;  /* 0x0000000500007c02 */ /* 0x000fee0008000f00 */
.L_x_194:
[----:B-1----:R1:W2:Y:S02]  /*9100*/  SYNCS.PHASECHK.TRANS64.TRYWAIT P0, [R0+URZ], R4 ;  /* 0x00000004000075a7 */ /* 0x0022a400080011ff */
[----:B--2---:R-:W-:Y:S05]  /*9110*/  @!P0 NANOSLEEP.SYNCS 0x989680 ;  /* 0x009896800000895d */ /* 0x004fea0003900000 */
[----:B------:R-:W2:Y:S02]  /*9120*/  @!P0 SYNCS.PHASECHK.TRANS64 P0, [R0+URZ], R4 ;  /* 0x00000004000085a7 */ /* 0x000ea400080010ff */
[----:B--2---:R-:W-:Y:S05]  /*9130*/  @!P0 BRA `(.L_x_194) ;  /* 0xfffffffc00f08947 */ /* 0x004fea000383ffff */
[----:B------:R-:W-:Y:S05]  /*9140*/  BRA `(.L_x_85) ;  /* 0xffffffb000ec7947 */ /* 0x000fea000383ffff */
.L_x_90:
[----:B-1----:R-:W-:-:S07]  /*9150*/  MOV R0, UR4 ;  /* 0x0000000400007c02 */ /* 0x002fce0008000f00 */
.L_x_195:
[----:B-1----:R1:W2:Y:S02]  /*9160*/  SYNCS.PHASECHK.TRANS64.TRYWAIT P0, [R0+URZ], R2 ;  /* 0x00000002000075a7 */ /* 0x0022a400080011ff */
[----:B--2---:R-:W-:Y:S05]  /*9170*/  @!P0 NANOSLEEP.SYNCS 0x989680 ;  /* 0x009896800000895d */ /* 0x004fea0003900000 */
[----:B------:R-:W2:Y:S02]  /*9180*/  @!P0 SYNCS.PHASECHK.TRANS64 P0, [R0+URZ], R2 ;  /* 0x00000002000085a7 */ /* 0x000ea400080010ff */
[----:B--2---:R-:W-:Y:S05]  /*9190*/  @!P0 BRA `(.L_x_195) ;  /* 0xfffffffc00f08947 */ /* 0x004fea000383ffff */
[----:B------:R-:W-:Y:S05]  /*91a0*/  BRA `(.L_x_196) ;  /* 0xffffffb400e07947 */ /* 0x000fea000383ffff */
.L_x_91:
[----:B------:R-:W-:-:S07]  /*91b0*/  MOV R0, UR5 ;  /* 0x0000000500007c02 */ /* 0x000fce0008000f00 */
.L_x_197:
[----:B-1----:R1:W2:Y:S02]  /*91c0*/  SYNCS.PHASECHK.TRANS64.TRYWAIT P0, [R0+URZ], R3 ;  /* 0x00000003000075a7 */ /* 0x0022a400080011ff */
[----:B--2---:R-:W-:Y:S05]  /*91d0*/  @!P0 NANOSLEEP.SYNCS 0x989680 ;  /* 0x009896800000895d */ /* 0x004fea0003900000 */
[----:B------:R-:W2:Y:S02]  /*91e0*/  @!P0 SYNCS.PHASECHK.TRANS64 P0, [R0+URZ], R3 ;  /* 0x00000003000085a7 */ /* 0x000ea400080010ff */
[----:B--2---:R-:W-:Y:S05]  /*91f0*/  @!P0 BRA `(.L_x_197) ;  /* 0xfffffffc00f08947 */ /* 0x004fea000383ffff */
[----:B------:R-:W-:Y:S05]  /*9200*/  BRA `(.L_x_198) ;  /* 0xffffffb400ec7947 */ /* 0x000fea000383ffff */
.L_x_92:
[----:B------:R-:W-:-:S07]  /*9210*/  MOV R0, UR5 ;  /* 0x0000000500007c02 */ /* 0x000fce0008000f00 */
.L_x_199:
[----:B-1----:R1:W2:Y:S02]  /*9220*/  SYNCS.PHASECHK.TRANS64.TRYWAIT P0, [R0+URZ], R3 ;  /* 0x00000003000075a7 */ /* 0x0022a400080011ff */
[----:B--2---:R-:W-:Y:S05]  /*9230*/  @!P0 NANOSLEEP.SYNCS 0x989680 ;  /* 0x009896800000895d */ /* 0x004fea0003900000 */
[----:B------:R-:W2:Y:S02]  /*9240*/  @!P0 SYNCS.PHASECHK.TRANS64 P0, [R0+URZ], R3 ;  /* 0x00000003000085a7 */ /* 0x000ea400080010ff */
[----:B--2---:R-:W-:Y:S05]  /*9250*/  @!P0 BRA `(.L_x_199) ;  /* 0xfffffffc00f08947 */ /* 0x004fea000383ffff */
[----:B------:R-:W-:Y:S05]  /*9260*/  BRA `(.L_x_200) ;  /* 0xffffffb400f87947 */ /* 0x000fea000383ffff */
.L_x_95:
[----:B------:R-:W-:-:S07]  /*9270*/  MOV R0, UR26 ;  /* 0x0000001a00007c02 */ /* 0x000fce0008000f00 */
.L_x_201:
[----:B-1----:R1:W2:Y:S02]  /*9280*/  SYNCS.PHASECHK.TRANS64.TRYWAIT P1, [R0+URZ+0x1d0], R2 ;  /* 0x0001d002000075a7 */ /* 0x0022a400080211ff */
[----:B--2---:R-:W-:Y:S05]  /*9290*/  @!P1 NANOSLEEP.SYNCS 0x989680 ;  /* 0x009896800000995d */ /* 0x004fea0003900000 */
[----:B------:R-:W2:Y:S02]  /*92a0*/  @!P1 SYNCS.PHASECHK.TRANS64 P1, [R0+URZ+0x1d0], R2 ;  /* 0x0001d002000095a7 */ /* 0x000ea400080210ff */
[----:B--2---:R-:W-:Y:S05]  /*92b0*/  @!P1 BRA `(.L_x_201) ;  /* 0xfffffffc00f09947 */ /* 0x004fea000383ffff */
[----:B------:R-:W-:Y:S05]  /*92c0*/  BRA `(.L_x_202) ;  /* 0xffffffb800447947 */ /* 0x000fea000383ffff */
.L_x_100:
[----:B--2---:R2:W3:Y:S02]  /*92d0*/  SYNCS.PHASECHK.TRANS64.TRYWAIT P0, [R12+URZ+0x150], R0 ;  /* 0x000150000c0075a7 */ /* 0x0044e400080011ff */
[----:B---3--:R-:W-:Y:S05]  /*92e0*/  @!P0 NANOSLEEP.SYNCS 0x989680 ;  /* 0x009896800000895d */ /* 0x008fea0003900000 */
[----:B------:R-:W3:Y:S02]  /*92f0*/  @!P0 SYNCS.PHASECHK.TRANS64 P0, [R12+URZ+0x150], R0 ;  /* 0x000150000c0085a7 */ /* 0x000ee400080010ff */
[----:B---3--:R-:W-:Y:S05]  /*9300*/  @!P0 BRA `(.L_x_100) ;  /* 0xfffffffc00f08947 */ /* 0x008fea000383ffff */
[----:B------:R-:W-:Y:S05]  /*9310*/  BRA `(.L_x_203) ;  /* 0xffffffbc00607947 */ /* 0x000fea000383ffff */
.L_x_103:
[----:B-1----:R-:W-:Y:S07]  /*9320*/  MOV R0, UR29 ;  /* 0x0000001d00007c02 */ /* 0x002fee0008000f00 */
.L_x_204:
[----:B-1----:R1:W2:Y:S02]  /*9330*/  SYNCS.PHASECHK.TRANS64.TRYWAIT P2, [R0+URZ+0x148], R6 ;  /* 0x00014806000075a7 */ /* 0x0022a400080411ff */
[----:B--2---:R-:W-:Y:S05]  /*9340*/  @!P2 NANOSLEEP.SYNCS 0x989680 ;  /* 0x009896800000a95d */ /* 0x004fea0003900000 */
[----:B------:R-:W2:Y:S02]  /*9350*/  @!P2 SYNCS.PHASECHK.TRANS64 P2, [R0+URZ+0x148], R6 ;  /* 0x000148060000a5a7 */ /* 0x000ea400080410ff */
[----:B--2---:R-:W-:Y:S05]  /*9360*/  @!P2 BRA `(.L_x_204) ;  /* 0xfffffffc00f0a947 */ /* 0x004fea000383ffff */
[----:B------:R-:W-:Y:S05]  /*9370*/  BRA `(.L_x_102) ;  /* 0xffffffc000c47947 */ /* 0x000fea000383ffff */
.L_x_106:
[----:B------:R-:W-:Y:S07]  /*9380*/  MOV R0, UR4 ;  /* 0x0000000400007c02 */ /* 0x000fee0008000f00 */
.L_x_205:
[----:B-1----:R1:W2:Y:S02]  /*9390*/  SYNCS.PHASECHK.TRANS64.TRYWAIT P0, [R0+URZ+0x128], R9 ;  /* 0x00012809000075a7 */ /* 0x0022a400080011ff */
[----:B--2---:R-:W-:Y:S05]  /*93a0*/  @!P0 NANOSLEEP.SYNCS 0x989680 ;  /* 0x009896800000895d */ /* 0x004fea0003900000 */
[----:B------:R-:W2:Y:S02]  /*93b0*/  @!P0 SYNCS.PHASECHK.TRANS64 P0, [R0+URZ+0x128], R9 ;  /* 0x00012809000085a7 */ /* 0x000ea400080010ff */
[----:B--2---:R-:W-:Y:S05]  /*93c0*/  @!P0 BRA `(.L_x_205) ;  /* 0xfffffffc00f08947 */ /* 0x004fea000383ffff */
[----:B------:R-:W-:Y:S05]  /*93d0*/  BRA `(.L_x_206) ;  /* 0xffffffc400247947 */ /* 0x000fea000383ffff */
.L_x_107:
[----:B------:R-:W-:Y:S07]  /*93e0*/  MOV R0, UR5 ;  /* 0x0000000500007c02 */ /* 0x000fee0008000f00 */
.L_x_207:
[----:B-1----:R1:W2:Y:S02]  /*93f0*/  SYNCS.PHASECHK.TRANS64.TRYWAIT P0, [R0+URZ+0x128], R6 ;  /* 0x00012806000075a7 */ /* 0x0022a400080011ff */
[----:B--2---:R-:W-:Y:S05]  /*9400*/  @!P0 NANOSLEEP.SYNCS 0x989680 ;  /* 0x009896800000895d */ /* 0x004fea0003900000 */
[----:B------:R-:W2:Y:S02]  /*9410*/  @!P0 SYNCS.PHASECHK.TRANS64 P0, [R0+URZ+0x128], R6 ;  /* 0x00012806000085a7 */ /* 0x000ea400080010ff */
[----:B--2---:R-:W-:Y:S05]  /*9420*/  @!P0 BRA `(.L_x_207) ;  /* 0xfffffffc00f08947 */ /* 0x004fea000383ffff */
[----:B------:R-:W-:Y:S05]  /*9430*/  BRA `(.L_x_208) ;  /* 0xffffffc400a07947 */ /* 0x000fea000383ffff */
.L_x_109:
[----:B------:R-:W-:-:S07]  /*9440*/  MOV R0, UR4 ;  /* 0x0000000400007c02 */ /* 0x000fce0008000f00 */
.L_x_209:
[----:B-1----:R1:W2:Y:S02]  /*9450*/  SYNCS.PHASECHK.TRANS64.TRYWAIT P0, [R0+URZ], R2 ;  /* 0x00000002000075a7 */ /* 0x0022a400080011ff */
[----:B--2---:R-:W-:Y:S05]  /*9460*/  @!P0 NANOSLEEP.SYNCS 0x989680 ;  /* 0x009896800000895d */ /* 0x004fea0003900000 */
[----:B------:R-:W2:Y:S02]  /*9470*/  @!P0 SYNCS.PHASECHK.TRANS64 P0, [R0+URZ], R2 ;  /* 0x00000002000085a7 */ /* 0x000ea400080010ff */
[----:B--2---:R-:W-:Y:S05]  /*9480*/  @!P0 BRA `(.L_x_209) ;  /* 0xfffffffc00f08947 */ /* 0x004fea000383ffff */
[----:B------:R-:W-:Y:S05]  /*9490*/  BRA `(.L_x_210) ;  /* 0xffffffc800547947 */ /* 0x000fea000383ffff */
.L_x_110:
[----:B------:R-:W-:-:S07]  /*94a0*/  MOV R0, UR5 ;  /* 0x0000000500007c02 */ /* 0x000fce0008000f00 */
.L_x_211:
[----:B-1----:R1:W2:Y:S02]  /*94b0*/  SYNCS.PHASECHK.TRANS64.TRYWAIT P0, [R0+URZ], R2 ;  /* 0x00000002000075a7 */ /* 0x0022a400080011ff */
[----:B--2---:R-:W-:Y:S05]  /*94c0*/  @!P0 NANOSLEEP.SYNCS 0x989680 ;  /* 0x009896800000895d */ /* 0x004fea0003900000 */
[----:B------:R-:W2:Y:S02]  /*94d0*/  @!P0 SYNCS.PHASECHK.TRANS64 P0, [R0+URZ], R2 ;  /* 0x00000002000085a7 */ /* 0x000ea400080010ff */
[----:B--2---:R-:W-:Y:S05]  /*94e0*/  @!P0 BRA `(.L_x_211) ;  /* 0xfffffffc00f08947 */ /* 0x004fea000383ffff */
[----:B------:R-:W-:Y:S05]  /*94f0*/  BRA `(.L_x_212) ;  /* 0xffffffc800607947 */ /* 0x000fea000383ffff */
.L_x_112:
[----:B--2---:R2:W3:Y:S02]  /*9500*/  SYNCS.PHASECHK.TRANS64.TRYWAIT P0, [R3+URZ+0x150], R0 ;  /* 0x00015000030075a7 */ /* 0x0044e400080011ff */
[----:B---3--:R-:W-:Y:S05]  /*9510*/  @!P0 NANOSLEEP.SYNCS 0x989680 ;  /* 0x009896800000895d */ /* 0x008fea0003900000 */
[----:B------:R-:W3:Y:S02]  /*9520*/  @!P0 SYNCS.PHASECHK.TRANS64 P0, [R3+URZ+0x150], R0 ;  /* 0x00015000030085a7 */ /* 0x000ee400080010ff */
[----:B---3--:R-:W-:Y:S05]  /*9530*/  @!P0 BRA `(.L_x_112) ;  /* 0xfffffffc00f08947 */ /* 0x008fea000383ffff */
[----:B------:R-:W-:Y:S05]  /*9540*/  BRA `(.L_x_213) ;  /* 0xffffffcc00447947 */ /* 0x000fea000383ffff */
.L_x_122:
[----:B-1----:R1:W2:Y:S02]  /*9550*/  SYNCS.PHASECHK.TRANS64.TRYWAIT P0, [R0+URZ+0x110], R3 ;  /* 0x00011003000075a7 */ /* 0x0022a400080011ff */
[----:B--2---:R-:W-:Y:S05]  /*9560*/  @!P0 NANOSLEEP.SYNCS 0x989680 ;  /* 0x009896800000895d */ /* 0x004fea0003900000 */
[----:B------:R-:W2:Y:S02]  /*9570*/  @!P0 SYNCS.PHASECHK.TRANS64 P0, [R0+URZ+0x110], R3 ;  /* 0x00011003000085a7 */ /* 0x000ea400080010ff */
[----:B--2---:R-:W-:Y:S05]  /*9580*/  @!P0 BRA `(.L_x_122) ;  /* 0xfffffffc00f08947 */ /* 0x004fea000383ffff */
[----:B------:R-:W-:Y:S05]  /*9590*/  BRA `(.L_x_121) ;  /* 0xffffffd800a87947 */ /* 0x000fea000383ffff */
.L_x_124:
[----:B-1----:R1:W3:Y:S02]  /*95a0*/  SYNCS.PHASECHK.TRANS64.TRYWAIT P1, [R54+URZ+0x170], R2 ;  /* 0x00017002360075a7 */ /* 0x0022e400080211ff */
[----:B---3--:R-:W-:Y:S05]  /*95b0*/  @!P1 NANOSLEEP.SYNCS 0x989680 ;  /* 0x009896800000995d */ /* 0x008fea0003900000 */
[----:B------:R-:W3:Y:S02]  /*95c0*/  @!P1 SYNCS.PHASECHK.TRANS64 P1, [R54+URZ+0x170], R2 ;  /* 0x00017002360095a7 */ /* 0x000ee400080210ff */
[----:B---3--:R-:W-:Y:S05]  /*95d0*/  @!P1 BRA `(.L_x_124) ;  /* 0xfffffffc00f09947 */ /* 0x008fea000383ffff */
[----:B------:R-:W-:Y:S05]  /*95e0*/  BRA `(.L_x_123) ;  /* 0xffffffd800d87947 */ /* 0x000fea000383ffff */
.L_x_135:
[----:B-1----:R1:W2:Y:S02]  /*95f0*/  SYNCS.PHASECHK.TRANS64.TRYWAIT P0, [R3+URZ+0x110], R67 ;  /* 0x00011043030075a7 */ /* 0x0022a400080011ff */
[----:B--2---:R-:W-:Y:S05]  /*9600*/  @!P0 NANOSLEEP.SYNCS 0x989680 ;  /* 0x009896800000895d */ /* 0x004fea0003900000 */
[----:B------:R-:W2:Y:S02]  /*9610*/  @!P0 SYNCS.PHASECHK.TRANS64 P0, [R3+URZ+0x110], R67 ;  /* 0x00011043030085a7 */ /* 0x000ea400080010ff */
[----:B--2---:R-:W-:Y:S05]  /*9620*/  @!P0 BRA `(.L_x_135) ;  /* 0xfffffffc00f08947 */ /* 0x004fea000383ffff */
[----:B------:R-:W-:Y:S05]  /*9630*/  BRA `(.L_x_134) ;  /* 0xffffffe400007947 */ /* 0x000fea000383ffff */
        .weak           $__internal_0_$__cuda_sm10x_tcgen05_guardrail_trap_col_being_dealloced_not_returned_by_alloc
        .type           $__internal_0_$__cuda_sm10x_tcgen05_guardrail_trap_col_being_dealloced_not_returned_by_alloc,@function
        .size           $__internal_0_$__cuda_sm10x_tcgen05_guardrail_trap_col_being_dealloced_not_returned_by_alloc,($__internal_1_$__cuda_sm10x_tcgen05_guardrail_trap_phase_invalid_during_alloc - $__internal_0_$__cuda_sm10x_tcgen05_guardrail_trap_col_being_dealloced_not_returned_by_alloc)
$__internal_0_$__cuda_sm10x_tcgen05_guardrail_trap_col_being_dealloced_not_returned_by_alloc:
[----:B------:R-:W-:Y:S05]  /*9640*/  BPT.TRAP 0x1 ;  /* 0x000000040000795c */ /* 0x000fea0000300000 */
[----:B------:R-:W-:-:S04]  /*9650*/  HFMA2 R3, -RZ, RZ, 0, 0 ;  /* 0x00000000ff037431 */ /* 0x000fc800000001ff */
[----:B------:R-:W-:Y:S05]  /*9660*/  RET.REL.NODEC R2 `(_ZN7cutlass13device_kernelINS_4gemm6kernel13GemmUniversalIN4cute5tupleIJiiiiEEENS1_10collective13CollectiveMmaINS1_35MainloopSm100TmaUmmaWarpSpecializedILi17ELi2ELi4ENS5_IJNS4_1CILi2EEENSA_ILi4EEENSA_ILi1EEEEEEEENS5_IJNSA_ILi128EEENSA_ILi64EEESH_EEENS_6half_tENS5_IJlSD_lEEESJ_SK_NS4_8TiledMMAINS4_8MMA_AtomIJNS4_26SM100_MMA_F16BF16_2x1SM_SSISJ_SJ_fLi128ELi64ELNS4_4UMMA5MajorE0ELSP_0ELNSO_7ScaleInE0ELSQ_0EEEEEENS4_6LayoutINS5_IJSD_SD_SD_EEENS5_IJNSA_ILi0EEESV_SV_EEEEENS5_IJNS4_10UnderscoreESY_SY_EEEEENS4_28SM100_TMA_2SM_LOAD_MULTICASTENS4_14ComposedLayoutINS4_7SwizzleILi3ELi4ELi3EEENS4_18smem_ptr_flag_bitsILi16EEENST_INS5_IJNSA_ILi8EEESH_EEENS5_IJSH_SD_EEEEEEEvNS4_8identityENS4_18SM100_TMA_2SM_LOADES1B_vS1C_EENS_8epilogue10collective18CollectiveEpilogueINS1F_23Sm100TmaWarpSpecializedILi3ELi2ELi16ELb1ELb0EEEJNS5_IJSH_SH_SH_EEENS5_IJNST_ISH_SD_EENST_INS5_IJNSA_ILi16EEESB_EEENS5_IJSD_NSA_ILi32EEEEEEEEEEESJ_SK_SJ_SK_NS1F_6fusion15FusionCallbacksIS1J_NS1S_17LinearCombinationISJ_fSJ_fLNS_15FloatRoundStyleE2EEES1K_S1R_JEEENS4_5SM1004TMEM4LOAD26SM100_TMEM_LOAD_32dp32b16xENS4_13SM90_TMA_LOADENS12_INS13_ILi1ELi4ELi3EEES16_NST_INS5_IJS17_S1M_EEENS5_IJS1M_SD_EEEEEEENS4_39AutoVectorizingCopyWithAssumedAlignmentILi128EEENS4_14SM90_TMA_STOREES27_S29_S29_EEEvvEEEEvNT_6ParamsE) ;  /* 0xffffff6802647950 */ /* 0x000fea0003c3ffff */
        .weak           $__internal_1_$__cuda_sm10x_tcgen05_guardrail_trap_phase_invalid_during_alloc
        .type           $__internal_1_$__cuda_sm10x_tcgen05_guardrail_trap_phase_invalid_during_alloc,@function
        .size           $__internal_1_$__cuda_sm10x_tcgen05_guardrail_trap_phase_invalid_during_alloc,($__internal_2_$__cuda_sm10x_tcgen05_guardrail_trap_unallocated_columns_being_dealloced - $__internal_1_$__cuda_sm10x_tcgen05_guardrail_trap_phase_invalid_during_alloc)
$__internal_1_$__cuda_sm10x_tcgen05_guardrail_trap_phase_invalid_during_alloc:
[----:B------:R-:W-:Y:S05]  /*9670*/  BPT.TRAP 0x1 ;  /* 0x000000040000795c */ /* 0x000fea0000300000 */
[----:B------:R-:W-:-:S04]  /*9680*/  MOV R5, 0x0 ;  /* 0x0000000000057802 */ /* 0x000fc80000000f00 */
[----:B------:R-:W-:Y:S05]  /*9690*/  RET.REL.NODEC R4 `(_ZN7cutlass13device_kernelINS_4gemm6kernel13GemmUniversalIN4cute5tupleIJiiiiEEENS1_10collective13CollectiveMmaINS1_35MainloopSm100TmaUmmaWarpSpecializedILi17ELi2ELi4ENS5_IJNS4_1CILi2EEENSA_ILi4EEENSA_ILi1EEEEEEEENS5_IJNSA_ILi128EEENSA_ILi64EEESH_EEENS_6half_tENS5_IJlSD_lEEESJ_SK_NS4_8TiledMMAINS4_8MMA_AtomIJNS4_26SM100_MMA_F16BF16_2x1SM_SSISJ_SJ_fLi128ELi64ELNS4_4UMMA5MajorE0ELSP_0ELNSO_7ScaleInE0ELSQ_0EEEEEENS4_6LayoutINS5_IJSD_SD_SD_EEENS5_IJNSA_ILi0EEESV_SV_EEEEENS5_IJNS4_10UnderscoreESY_SY_EEEEENS4_28SM100_TMA_2SM_LOAD_MULTICASTENS4_14ComposedLayoutINS4_7SwizzleILi3ELi4ELi3EEENS4_18smem_ptr_flag_bitsILi16EEENST_INS5_IJNSA_ILi8EEESH_EEENS5_IJSH_SD_EEEEEEEvNS4_8identityENS4_18SM100_TMA_2SM_LOADES1B_vS1C_EENS_8epilogue10collective18CollectiveEpilogueINS1F_23Sm100TmaWarpSpecializedILi3ELi2ELi16ELb1ELb0EEEJNS5_IJSH_SH_SH_EEENS5_IJNST_ISH_SD_EENST_INS5_IJNSA_ILi16EEESB_EEENS5_IJSD_NSA_ILi32EEEEEEEEEEESJ_SK_SJ_SK_NS1F_6fusion15FusionCallbacksIS1J_NS1S_17LinearCombinationISJ_fSJ_fLNS_15FloatRoundStyleE2EEES1K_S1R_JEEENS4_5SM1004TMEM4LOAD26SM100_TMEM_LOAD_32dp32b16xENS4_13SM90_TMA_LOADENS12_INS13_ILi1ELi4ELi3EEES16_NST_INS5_IJS17_S1M_EEENS5_IJS1M_SD_EEEEEEENS4_39AutoVectorizingCopyWithAssumedAlignmentILi128EEENS4_14SM90_TMA_STOREES27_S29_S29_EEEvvEEEEvNT_6ParamsE) ;  /* 0xffffff6804587950 */ /* 0x000fea0003c3ffff */
        .weak           $__internal_2_$__cuda_sm10x_tcgen05_guardrail_trap_unallocated_columns_being_dealloced
        .type           $__internal_2_$__cuda_sm10x_tcgen05_guardrail_trap_unallocated_columns_being_dealloced,@function
        .size           $__internal_2_$__cuda_sm10x_tcgen05_guardrail_trap_unallocated_columns_being_dealloced,(.L_x_215 - $__internal_2_$__cuda_sm10x_tcgen05_guardrail_trap_unallocated_columns_being_dealloced)
$__internal_2_$__cuda_sm10x_tcgen05_guardrail_trap_unallocated_columns_being_dealloced:
[----:B------:R-:W-:Y:S05]  /*96a0*/  BPT.TRAP 0x1 ;  /* 0x000000040000795c */ /* 0x000fea0000300000 */
[----:B------:R-:W-:-:S04]  /*96b0*/  HFMA2 R3, -RZ, RZ, 0, 0 ;  /* 0x00000000ff037431 */ /* 0x000fc800000001ff */
[----:B------:R-:W-:Y:S05]  /*96c0*/  RET.REL.NODEC R2 `(_ZN7cutlass13device_kernelINS_4gemm6kernel13GemmUniversalIN4cute5tupleIJiiiiEEENS1_10collective13CollectiveMmaINS1_35MainloopSm100TmaUmmaWarpSpecializedILi17ELi2ELi4ENS5_IJNS4_1CILi2EEENSA_ILi4EEENSA_ILi1EEEEEEEENS5_IJNSA_ILi128EEENSA_ILi64EEESH_EEENS_6half_tENS5_IJlSD_lEEESJ_SK_NS4_8TiledMMAINS4_8MMA_AtomIJNS4_26SM100_MMA_F16BF16_2x1SM_SSISJ_SJ_fLi128ELi64ELNS4_4UMMA5MajorE0ELSP_0ELNSO_7ScaleInE0ELSQ_0EEEEEENS4_6LayoutINS5_IJSD_SD_SD_EEENS5_IJNSA_ILi0EEESV_SV_EEEEENS5_IJNS4_10UnderscoreESY_SY_EEEEENS4_28SM100_TMA_2SM_LOAD_MULTICASTENS4_14ComposedLayoutINS4_7SwizzleILi3ELi4ELi3EEENS4_18smem_ptr_flag_bitsILi16EEENST_INS5_IJNSA_ILi8EEESH_EEENS5_IJSH_SD_EEEEEEEvNS4_8identityENS4_18SM100_TMA_2SM_LOADES1B_vS1C_EENS_8epilogue10collective18CollectiveEpilogueINS1F_23Sm100TmaWarpSpecializedILi3ELi2ELi16ELb1ELb0EEEJNS5_IJSH_SH_SH_EEENS5_IJNST_ISH_SD_EENST_INS5_IJNSA_ILi16EEESB_EEENS5_IJSD_NSA_ILi32EEEEEEEEEEESJ_SK_SJ_SK_NS1F_6fusion15FusionCallbacksIS1J_NS1S_17LinearCombinationISJ_fSJ_fLNS_15FloatRoundStyleE2EEES1K_S1R_JEEENS4_5SM1004TMEM4LOAD26SM100_TMEM_LOAD_32dp32b16xENS4_13SM90_TMA_LOADENS12_INS13_ILi1ELi4ELi3EEES16_NST_INS5_IJS17_S1M_EEENS5_IJS1M_SD_EEEEEEENS4_39AutoVectorizingCopyWithAssumedAlignmentILi128EEENS4_14SM90_TMA_STOREES27_S29_S29_EEEvvEEEEvNT_6ParamsE) ;  /* 0xffffff68024c7950 */ /* 0x000fea0003c3ffff */
.L_x_214:
[----:B------:R-:W-:-:S00]  /*96d0*/  BRA `(.L_x_214) ;  /* 0xfffffffc00fc7947 */ /* 0x000fc0000383ffff */
[----:B------:R-:W-:-:S00]  /*96e0*/  NOP ;  /* 0x0000000000007918 */ /* 0x000fc00000000000 */
        /* <DEDUP_REMOVED lines=9> */
.L_x_215:


//--------------------- .nv.global.init           --------------------------
	.section	.nv.global.init,"aw",@progbits
.nv.global.init:
	.type		$str$27,@object
	.size		$str$27,($str$28 - $str$27)
$str$27:
        /*0000*/ 	.byte	0x28, 0x61, 0x64, 0x64, 0x72, 0x65, 0x73, 0x73, 0x20, 0x26, 0x20, 0x6d, 0x61, 0x73, 0x6b, 0x29
        /*0010*/ 	.byte	0x20, 0x3d, 0x3d, 0x20, 0x30, 0x00
	.type		$str$28,@object
	.size		$str$28,($str$26 - $str$28)
$str$28:
        /*0016*/ 	.byte	0x2f, 0x74, 0x6d, 0x70, 0x2f, 0x63, 0x75, 0x74, 0x6c, 0x61, 0x73, 0x73, 0x5f, 0x73, 0x77, 0x65
        /*0026*/ 	.byte	0x65, 0x70, 0x5f, 0x73, 0x72, 0x63, 0x2f, 0x69, 0x6e, 0x63, 0x6c, 0x75, 0x64, 0x65, 0x2f, 0x63
        /*0036*/ 	.byte	0x75, 0x74, 0x65, 0x2f, 0x70, 0x6f, 0x69, 0x6e, 0x74, 0x65, 0x72, 0x5f, 0x66, 0x6c, 0x61, 0x67
        /*0046*/ 	.byte	0x67, 0x65, 0x64, 0x2e, 0x68, 0x70, 0x70, 0x00
	.type		$str$26,@object
	.size		$str$26,($str$25 - $str$26)
$str$26:
        /*004e*/ 	.byte	0x2f, 0x74, 0x6d, 0x70, 0x2f, 0x63, 0x75, 0x74, 0x6c, 0x61, 0x73, 0x73, 0x5f, 0x73, 0x77, 0x65
        /*005e*/ 	.byte	0x65, 0x70, 0x5f, 0x73, 0x72, 0x63, 0x2f, 0x69, 0x6e, 0x63, 0x6c, 0x75, 0x64, 0x65, 0x2f, 0x63
        /*006e*/ 	.byte	0x75, 0x74, 0x65, 0x2f, 0x61, 0x74, 0x6f, 0x6d, 0x2f, 0x63, 0x6f, 0x70, 0x79, 0x5f, 0x74, 0x72
        /*007e*/ 	.byte	0x61, 0x69, 0x74, 0x73, 0x5f, 0x73, 0x6d, 0x31, 0x30, 0x30, 0x2e, 0x68, 0x70, 0x70, 0x00
	.type		$str$25,@object
	.size		$str$25,(__unnamed_1 - $str$25)
$str$25:
        /*008d*/ 	.byte	0x28, 0x28, 0x75, 0x69, 0x6e, 0x74, 0x33, 0x32, 0x5f, 0x74, 0x28, 0x74, 0x68, 0x72, 0x65, 0x61
        /*009d*/ 	.byte	0x64, 0x49, 0x64, 0x78, 0x2e, 0x78, 0x29, 0x20, 0x2f, 0x20, 0x33, 0x32, 0x29, 0x20, 0x25, 0x20
        /*00ad*/ 	.byte	0x34, 0x29, 0x20, 0x3d, 0x3d, 0x20, 0x28, 0x28, 0x28, 0x74, 0x6d, 0x65, 0x6d, 0x5f, 0x61, 0x64
        /*00bd*/ 	.byte	0x64, 0x72, 0x20, 0x3e, 0x3e, 0x20, 0x31, 0x36, 0x29, 0x20, 0x2f, 0x20, 0x33, 0x32, 0x29, 0x20
        /*00cd*/ 	.byte	0x25, 0x20, 0x34, 0x29, 0x00
	.type		__unnamed_1,@object
	.size		__unnamed_1,(__unnamed_2 - __unnamed_1)
__unnamed_1:
        /*00d2*/ 	.byte	0x61, 0x75, 0x74, 0x6f, 0x20, 0x63, 0x75, 0x74, 0x65, 0x3a, 0x3a, 0x61, 0x73, 0x5f, 0x70, 0x6f
        /* <DEDUP_REMOVED lines=24> */
        /*0262*/ 	.byte	0x34, 0x38, 0x3e, 0x3e, 0x3e, 0x3e, 0x5d, 0x00
	.type		__unnamed_2,@object
	.size		__unnamed_2,(.L_2 - __unnamed_2)
__unnamed_2:
        /* <DEDUP_REMOVED lines=40> */
        /*04ea*/ 	.byte	0x3a, 0x3a, 0x43, 0x3c, 0x30, 0x3e, 0x3e, 0x3e, 0x3e, 0x5d, 0x00
.L_2:


//--------------------- .nv.shared._ZN7cutlass13device_kernelINS_4gemm6kernel13GemmUniversalIN4cute5tupleIJiiiiEEENS1_10collective13CollectiveMmaINS1_35MainloopSm100TmaUmmaWarpSpecializedILi17ELi2ELi4ENS5_IJNS4_1CILi2EEENSA_ILi4EEENSA_ILi1EEEEEEEENS5_IJNSA_ILi128EEENSA_ILi64EEESH_EEENS_6half_tENS5_IJlSD_lEEESJ_SK_NS4_8TiledMMAINS4_8MMA_AtomIJNS4_26SM100_MMA_F16BF16_2x1SM_SSISJ_SJ_fLi128ELi64ELNS4_4UMMA5MajorE0ELSP_0ELNSO_7ScaleInE0ELSQ_0EEEEEENS4_6LayoutINS5_IJSD_SD_SD_EEENS5_IJNSA_ILi0EEESV_SV_EEEEENS5_IJNS4_10UnderscoreESY_SY_EEEEENS4_28SM100_TMA_2SM_LOAD_MULTICASTENS4_14ComposedLayoutINS4_7SwizzleILi3ELi4ELi3EEENS4_18smem_ptr_flag_bitsILi16EEENST_INS5_IJNSA_ILi8EEESH_EEENS5_IJSH_SD_EEEEEEEvNS4_8identityENS4_18SM100_TMA_2SM_LOADES1B_vS1C_EENS_8epilogue10collective18CollectiveEpilogueINS1F_23Sm100TmaWarpSpecializedILi3ELi2ELi16ELb1ELb0EEEJNS5_IJSH_SH_SH_EEENS5_IJNST_ISH_SD_EENST_INS5_IJNSA_ILi16EEESB_EEENS5_IJSD_NSA_ILi32EEEEEEEEEEESJ_SK_SJ_SK_NS1F_6fusion15FusionCallbacksIS1J_NS1S_17LinearCombinationISJ_fSJ_fLNS_15FloatRoundStyleE2EEES1K_S1R_JEEENS4_5SM1004TMEM4LOAD26SM100_TMEM_LOAD_32dp32b16xENS4_13SM90_TMA_LOADENS12_INS13_ILi1ELi4ELi3EEES16_NST_INS5_IJS17_S1M_EEENS5_IJS1M_SD_EEEEEEENS4_39AutoVectorizingCopyWithAssumedAlignmentILi128EEENS4_14SM90_TMA_STOREES27_S29_S29_EEEvvEEEEvNT_6ParamsE --------------------------
	.section	.nv.shared._ZN7cutlass13device_kernelINS_4gemm6kernel13GemmUniversalIN4cute5tupleIJiiiiEEENS1_10collective13CollectiveMmaINS1_35MainloopSm100TmaUmmaWarpSpecializedILi17ELi2ELi4ENS5_IJNS4_1CILi2EEENSA_ILi4EEENSA_ILi1EEEEEEEENS5_IJNSA_ILi128EEENSA_ILi64EEESH_EEENS_6half_tENS5_IJlSD_lEEESJ_SK_NS4_8TiledMMAINS4_8MMA_AtomIJNS4_26SM100_MMA_F16BF16_2x1SM_SSISJ_SJ_fLi128ELi64ELNS4_4UMMA5MajorE0ELSP_0ELNSO_7ScaleInE0ELSQ_0EEEEEENS4_6LayoutINS5_IJSD_SD_SD_EEENS5_IJNSA_ILi0EEESV_SV_EEEEENS5_IJNS4_10UnderscoreESY_SY_EEEEENS4_28SM100_TMA_2SM_LOAD_MULTICASTENS4_14ComposedLayoutINS4_7SwizzleILi3ELi4ELi3EEENS4_18smem_ptr_flag_bitsILi16EEENST_INS5_IJNSA_ILi8EEESH_EEENS5_IJSH_SD_EEEEEEEvNS4_8identityENS4_18SM100_TMA_2SM_LOADES1B_vS1C_EENS_8epilogue10collective18CollectiveEpilogueINS1F_23Sm100TmaWarpSpecializedILi3ELi2ELi16ELb1ELb0EEEJNS5_IJSH_SH_SH_EEENS5_IJNST_ISH_SD_EENST_INS5_IJNSA_ILi16EEESB_EEENS5_IJSD_NSA_ILi32EEEEEEEEEEESJ_SK_SJ_SK_NS1F_6fusion15FusionCallbacksIS1J_NS1S_17LinearCombinationISJ_fSJ_fLNS_15FloatRoundStyleE2EEES1K_S1R_JEEENS4_5SM1004TMEM4LOAD26SM100_TMEM_LOAD_32dp32b16xENS4_13SM90_TMA_LOADENS12_INS13_ILi1ELi4ELi3EEES16_NST_INS5_IJS17_S1M_EEENS5_IJS1M_SD_EEEEEEENS4_39AutoVectorizingCopyWithAssumedAlignmentILi128EEENS4_14SM90_TMA_STOREES27_S29_S29_EEEvvEEEEvNT_6ParamsE,"aw",@nobits
	.sectionflags	@""
	.align	16
	.zero		1024


//--------------------- .nv.shared.reserved.0     --------------------------
	.section	.nv.shared.reserved.0,"aw",@nobits
	.weak		__nv_reservedSMEM_offset_0_alias
	.size		__nv_reservedSMEM_offset_0_alias, 0, 64
	.other		__nv_reservedSMEM_offset_0_alias,@"STO_CUDA_RESERVED_SHARED STV_DEFAULT"
__nv_reservedSMEM_offset_0_alias:
	.zero		0
.nv.shared.reserved.0:
	.zero		64
	.weak		__nv_reservedSMEM_tcgen05_partition
	.type		__nv_reservedSMEM_tcgen05_partition,@object
	.size		__nv_reservedSMEM_tcgen05_partition,(.L_0 - __nv_reservedSMEM_tcgen05_partition)
__nv_reservedSMEM_tcgen05_partition:
	.zero		32
.L_0:


//--------------------- .nv.global                --------------------------
	.section	.nv.global,"aw",@nobits
.nv.global:
	.type		_ZN40_INTERNAL_89380cd7_4_k_cu_2fc37313_228174cute1_E,@object
	.size		_ZN40_INTERNAL_89380cd7_4_k_cu_2fc37313_228174cute1_E,(_ZN40_INTERNAL_89380cd7_4_k_cu_2fc37313_228174cuda3std3__45__cpo6cbeginE - _ZN40_INTERNAL_89380cd7_4_k_cu_2fc37313_228174cute1_E)
_ZN40_INTERNAL_89380cd7_4_k_cu_2fc37313_228174cute1_E:
	.zero		1
	.type		_ZN40_INTERNAL_89380cd7_4_k_cu_2fc37313_228174cuda3std3__45__cpo6cbeginE,@object
	.size		_ZN40_INTERNAL_89380cd7_4_k_cu_2fc37313_228174cuda3std3__45__cpo6cbeginE,(_ZN40_INTERNAL_89380cd7_4_k_cu_2fc37313_228174cuda3std3__48in_placeE - _ZN40_INTERNAL_89380cd7_4_k_cu_2fc37313_228174cuda3std3__45__cpo6cbeginE)
_ZN40_INTERNAL_89380cd7_4_k_cu_2fc37313_228174cuda3std3__45__cpo6cbeginE:
	.zero		1
	.type		_ZN40_INTERNAL_89380cd7_4_k_cu_2fc37313_228174cuda3std3__48in_placeE,@object
	.size		_ZN40_INTERNAL_89380cd7_4_k_cu_2fc37313_228174cuda3std3__48in_placeE,(_ZN40_INTERNAL_89380cd7_4_k_cu_2fc37313_228174cuda3std6ranges3__45__cpo9iter_moveE - _ZN40_INTERNAL_89380cd7_4_k_cu_2fc37313_228174cuda3std3__48in_placeE)
_ZN40_INTERNAL_89380cd7_4_k_cu_2fc37313_228174cuda3std3__48in_placeE:
	.zero		1
	.type		_ZN40_INTERNAL_89380cd7_4_k_cu_2fc37313_228174cuda3std6ranges3__45__cpo9iter_moveE,@object
	.size		_ZN40_INTERNAL_89380cd7_4_k_cu_2fc37313_228174cuda3std6ranges3__45__cpo9iter_moveE,(_ZN40_INTERNAL_89380cd7_4_k_cu_2fc37313_228174cuda3std3__45__cpo5beginE - _ZN40_INTERNAL_89380cd7_4_k_cu_2fc37313_228174cuda3std6ranges3__45__cpo9iter_moveE)
_ZN40_INTERNAL_89380cd7_4_k_cu_2fc37313_228174cuda3std6ranges3__45__cpo9iter_moveE:
	.zero		1
	.type		_ZN40_INTERNAL_89380cd7_4_k_cu_2fc37313_228174cuda3std3__45__cpo5beginE,@object
	.size		_ZN40_INTERNAL_89380cd7_4_k_cu_2fc37313_228174cuda3std3__45__cpo5beginE,(_ZN40_INTERNAL_89380cd7_4_k_cu_2fc37313_228174cuda3std3__442_GLOBAL__N__89380cd7_4_k_cu_2fc37313_228176ignoreE - _ZN40_INTERNAL_89380cd7_4_k_cu_2fc37313_228174cuda3std3__45__cpo5beginE)
_ZN40_INTERNAL_89380cd7_4_k_cu_2fc37313_228174cuda3std3__45__cpo5beginE:
	.zero		1
	.type		_ZN40_INTERNAL_89380cd7_4_k_cu_2fc37313_228174cuda3std3__442_GLOBAL__N__89380cd7_4_k_cu_2fc37313_228176ignoreE,@object
	.size		_ZN40_INTERNAL_89380cd7_4_k_cu_2fc37313_228174cuda3std3__442_GLOBAL__N__89380cd7_4_k_cu_2fc37313_228176ignoreE,(_ZN40_INTERNAL_89380cd7_4_k_cu_2fc37313_228174cute7productE - _ZN40_INTERNAL_89380cd7_4_k_cu_2fc37313_228174cuda3std3__442_GLOBAL__N__89380cd7_4_k_cu_2fc37313_228176ignoreE)
_ZN40_INTERNAL_89380cd7_4_k_cu_2fc37313_228174cuda3std3__442_GLOBAL__N__89380cd7_4_k_cu_2fc37313_228176ignoreE:
	.zero		1
	.type		_ZN40_INTERNAL_89380cd7_4_k_cu_2fc37313_228174cute7productE,@object
	.size		_ZN40_INTERNAL_89380cd7_4_k_cu_2fc37313_228174cute7productE,(_ZN40_INTERNAL_89380cd7_4_k_cu_2fc37313_228174cuda3std3__45__cpo3endE - _ZN40_INTERNAL_89380cd7_4_k_cu_2fc37313_228174cute7productE)
_ZN40_INTERNAL_89380cd7_4_k_cu_2fc37313_228174cute7productE:
	.zero		1
	.type		_ZN40_INTERNAL_89380cd7_4_k_cu_2fc37313_228174cuda3std3__45__cpo3endE,@object
	.size		_ZN40_INTERNAL_89380cd7_4_k_cu_2fc37313_228174cuda3std3__45__cpo3endE,(_ZN40_INTERNAL_89380cd7_4_k_cu_2fc37313_228174cuda3std3__419piecewise_constructE - _ZN40_INTERNAL_89380cd7_4_k_cu_2fc37313_228174cuda3std3__45__cpo3endE)
_ZN40_INTERNAL_89380cd7_4_k_cu_2fc37313_228174cuda3std3__45__cpo3endE:
	.zero		1
	.type		_ZN40_INTERNAL_89380cd7_4_k_cu_2fc37313_228174cuda3std3__419piecewise_constructE,@object
	.size		_ZN40_INTERNAL_89380cd7_4_k_cu_2fc37313_228174cuda3std3__419piecewise_constructE,(_ZN40_INTERNAL_89380cd7_4_k_cu_2fc37313_228174cuda3std3__45__cpo4cendE - _ZN40_INTERNAL_89380cd7_4_k_cu_2fc37313_228174cuda3std3__419piecewise_constructE)
_ZN40_INTERNAL_89380cd7_4_k_cu_2fc37313_228174cuda3std3__419piecewise_constructE:
	.zero		1
	.type		_ZN40_INTERNAL_89380cd7_4_k_cu_2fc37313_228174cuda3std3__45__cpo4cendE,@object
	.size		_ZN40_INTERNAL_89380cd7_4_k_cu_2fc37313_228174cuda3std3__45__cpo4cendE,(_ZN40_INTERNAL_89380cd7_4_k_cu_2fc37313_228174cuda3std6ranges3__45__cpo4swapE - _ZN40_INTERNAL_89380cd7_4_k_cu_2fc37313_228174cuda3std3__45__cpo4cendE)
_ZN40_INTERNAL_89380cd7_4_k_cu_2fc37313_228174cuda3std3__45__cpo4cendE:
	.zero		1
	.type		_ZN40_INTERNAL_89380cd7_4_k_cu_2fc37313_228174cuda3std6ranges3__45__cpo4swapE,@object
	.size		_ZN40_INTERNAL_89380cd7_4_k_cu_2fc37313_228174cuda3std6ranges3__45__cpo4swapE,(.L_10 - _ZN40_INTERNAL_89380cd7_4_k_cu_2fc37313_228174cuda3std6ranges3__45__cpo4swapE)
_ZN40_INTERNAL_89380cd7_4_k_cu_2fc37313_228174cuda3std6ranges3__45__cpo4swapE:
	.zero		1
.L_10:


//--------------------- .nv.constant0._ZN7cutlass13device_kernelINS_4gemm6kernel13GemmUniversalIN4cute5tupleIJiiiiEEENS1_10collective13CollectiveMmaINS1_35MainloopSm100TmaUmmaWarpSpecializedILi17ELi2ELi4ENS5_IJNS4_1CILi2EEENSA_ILi4EEENSA_ILi1EEEEEEEENS5_IJNSA_ILi128EEENSA_ILi64EEESH_EEENS_6half_tENS5_IJlSD_lEEESJ_SK_NS4_8TiledMMAINS4_8MMA_AtomIJNS4_26SM100_MMA_F16BF16_2x1SM_SSISJ_SJ_fLi128ELi64ELNS4_4UMMA5MajorE0ELSP_0ELNSO_7ScaleInE0ELSQ_0EEEEEENS4_6LayoutINS5_IJSD_SD_SD_EEENS5_IJNSA_ILi0EEESV_SV_EEEEENS5_IJNS4_10UnderscoreESY_SY_EEEEENS4_28SM100_TMA_2SM_LOAD_MULTICASTENS4_14ComposedLayoutINS4_7SwizzleILi3ELi4ELi3EEENS4_18smem_ptr_flag_bitsILi16EEENST_INS5_IJNSA_ILi8EEESH_EEENS5_IJSH_SD_EEEEEEEvNS4_8identityENS4_18SM100_TMA_2SM_LOADES1B_vS1C_EENS_8epilogue10collective18CollectiveEpilogueINS1F_23Sm100TmaWarpSpecializedILi3ELi2ELi16ELb1ELb0EEEJNS5_IJSH_SH_SH_EEENS5_IJNST_ISH_SD_EENST_INS5_IJNSA_ILi16EEESB_EEENS5_IJSD_NSA_ILi32EEEEEEEEEEESJ_SK_SJ_SK_NS1F_6fusion15FusionCallbacksIS1J_NS1S_17LinearCombinationISJ_fSJ_fLNS_15FloatRoundStyleE2EEES1K_S1R_JEEENS4_5SM1004TMEM4LOAD26SM100_TMEM_LOAD_32dp32b16xENS4_13SM90_TMA_LOADENS12_INS13_ILi1ELi4ELi3EEES16_NST_INS5_IJS17_S1M_EEENS5_IJS1M_SD_EEEEEEENS4_39AutoVectorizingCopyWithAssumedAlignmentILi128EEENS4_14SM90_TMA_STOREES27_S29_S29_EEEvvEEEEvNT_6ParamsE --------------------------
	.section	.nv.constant0._ZN7cutlass13device_kernelINS_4gemm6kernel13GemmUniversalIN4cute5tupleIJiiiiEEENS1_10collective13CollectiveMmaINS1_35MainloopSm100TmaUmmaWarpSpecializedILi17ELi2ELi4ENS5_IJNS4_1CILi2EEENSA_ILi4EEENSA_ILi1EEEEEEEENS5_IJNSA_ILi128EEENSA_ILi64EEESH_EEENS_6half_tENS5_IJlSD_lEEESJ_SK_NS4_8TiledMMAINS4_8MMA_AtomIJNS4_26SM100_MMA_F16BF16_2x1SM_SSISJ_SJ_fLi128ELi64ELNS4_4UMMA5MajorE0ELSP_0ELNSO_7ScaleInE0ELSQ_0EEEEEENS4_6LayoutINS5_IJSD_SD_SD_EEENS5_IJNSA_ILi0EEESV_SV_EEEEENS5_IJNS4_10UnderscoreESY_SY_EEEEENS4_28SM100_TMA_2SM_LOAD_MULTICASTENS4_14ComposedLayoutINS4_7SwizzleILi3ELi4ELi3EEENS4_18smem_ptr_flag_bitsILi16EEENST_INS5_IJNSA_ILi8EEESH_EEENS5_IJSH_SD_EEEEEEEvNS4_8identityENS4_18SM100_TMA_2SM_LOADES1B_vS1C_EENS_8epilogue10collective18CollectiveEpilogueINS1F_23Sm100TmaWarpSpecializedILi3ELi2ELi16ELb1ELb0EEEJNS5_IJSH_SH_SH_EEENS5_IJNST_ISH_SD_EENST_INS5_IJNSA_ILi16EEESB_EEENS5_IJSD_NSA_ILi32EEEEEEEEEEESJ_SK_SJ_SK_NS1F_6fusion15FusionCallbacksIS1J_NS1S_17LinearCombinationISJ_fSJ_fLNS_15FloatRoundStyleE2EEES1K_S1R_JEEENS4_5SM1004TMEM4LOAD26SM100_TMEM_LOAD_32dp32b16xENS4_13SM90_TMA_LOADENS12_INS13_ILi1ELi4ELi3EEES16_NST_INS5_IJS17_S1M_EEENS5_IJS1M_SD_EEEEEEENS4_39AutoVectorizingCopyWithAssumedAlignmentILi128EEENS4_14SM90_TMA_STOREES27_S29_S29_EEEvvEEEEvNT_6ParamsE,"a",@progbits
	.sectionflags	@""
	.align	4
.nv.constant0._ZN7cutlass13device_kernelINS_4gemm6kernel13GemmUniversalIN4cute5tupleIJiiiiEEENS1_10collective13CollectiveMmaINS1_35MainloopSm100TmaUmmaWarpSpecializedILi17ELi2ELi4ENS5_IJNS4_1CILi2EEENSA_ILi4EEENSA_ILi1EEEEEEEENS5_IJNSA_ILi128EEENSA_ILi64EEESH_EEENS_6half_tENS5_IJlSD_lEEESJ_SK_NS4_8TiledMMAINS4_8MMA_AtomIJNS4_26SM100_MMA_F16BF16_2x1SM_SSISJ_SJ_fLi128ELi64ELNS4_4UMMA5MajorE0ELSP_0ELNSO_7ScaleInE0ELSQ_0EEEEEENS4_6LayoutINS5_IJSD_SD_SD_EEENS5_IJNSA_ILi0EEESV_SV_EEEEENS5_IJNS4_10UnderscoreESY_SY_EEEEENS4_28SM100_TMA_2SM_LOAD_MULTICASTENS4_14ComposedLayoutINS4_7SwizzleILi3ELi4ELi3EEENS4_18smem_ptr_flag_bitsILi16EEENST_INS5_IJNSA_ILi8EEESH_EEENS5_IJSH_SD_EEEEEEEvNS4_8identityENS4_18SM100_TMA_2SM_LOADES1B_vS1C_EENS_8epilogue10collective18CollectiveEpilogueINS1F_23Sm100TmaWarpSpecializedILi3ELi2ELi16ELb1ELb0EEEJNS5_IJSH_SH_SH_EEENS5_IJNST_ISH_SD_EENST_INS5_IJNSA_ILi16EEESB_EEENS5_IJSD_NSA_ILi32EEEEEEEEEEESJ_SK_SJ_SK_NS1F_6fusion15FusionCallbacksIS1J_NS1S_17LinearCombinationISJ_fSJ_fLNS_15FloatRoundStyleE2EEES1K_S1R_JEEENS4_5SM1004TMEM4LOAD26SM100_TMEM_LOAD_32dp32b16xENS4_13SM90_TMA_LOADENS12_INS13_ILi1ELi4ELi3EEES16_NST_INS5_IJS17_S1M_EEENS5_IJS1M_SD_EEEEEEENS4_39AutoVectorizingCopyWithAssumedAlignmentILi128EEENS4_14SM90_TMA_STOREES27_S29_S29_EEEvvEEEEvNT_6ParamsE:
	.zero		2944


//--------------------- SYMBOLS --------------------------

	.type		.nv.reservedSmem.offset0,@object
	.size		.nv.reservedSmem.offset0,0x4
	.type		.nv.reservedSmem.cap,@object
	.size		.nv.reservedSmem.cap,0x4
	.type		__assertfail,@function
